//
// Generated by NVIDIA NVVM Compiler
//
// Compiler Build ID: CL-36424714
// Cuda compilation tools, release 13.0, V13.0.88
// Based on NVVM 20.0.0
//

.version 9.0
.target sm_100
.address_size 64

	// .globl	_Z12index_shapesPiiS_S_S_S_
// _ZZ13min_distancesPiS_iiiiS_S_S_E6idx_2s has been demoted
// _ZZ13min_distancesPiS_iiiiS_S_S_E3x2s has been demoted
// _ZZ13min_distancesPiS_iiiiS_S_S_E3y2s has been demoted
// _ZZ13min_distancesPiS_iiiiS_S_S_E13min_distances has been demoted
// _ZZ13min_distancesPiS_iiiiS_S_S_E10min_1_idxs has been demoted
// _ZZ13min_distancesPiS_iiiiS_S_S_E10min_2_idxs has been demoted

.visible .entry _Z12index_shapesPiiS_S_S_S_(
	.param .u64 .ptr .align 1 _Z12index_shapesPiiS_S_S_S__param_0,
	.param .u32 _Z12index_shapesPiiS_S_S_S__param_1,
	.param .u64 .ptr .align 1 _Z12index_shapesPiiS_S_S_S__param_2,
	.param .u64 .ptr .align 1 _Z12index_shapesPiiS_S_S_S__param_3,
	.param .u64 .ptr .align 1 _Z12index_shapesPiiS_S_S_S__param_4,
	.param .u64 .ptr .align 1 _Z12index_shapesPiiS_S_S_S__param_5
)
{
	.local .align 16 .b8 	__local_depot0[512];
	.reg .b64 	%SP;
	.reg .b64 	%SPL;
	.reg .pred 	%p<9>;
	.reg .b16 	%rs<3>;
	.reg .b32 	%r<30>;
	.reg .b64 	%rd<39>;

	mov.u64 	%SPL, __local_depot0;
	ld.param.u64 	%rd12, [_Z12index_shapesPiiS_S_S_S__param_0];
	ld.param.u32 	%r14, [_Z12index_shapesPiiS_S_S_S__param_1];
	ld.param.u64 	%rd13, [_Z12index_shapesPiiS_S_S_S__param_2];
	ld.param.u64 	%rd14, [_Z12index_shapesPiiS_S_S_S__param_3];
	ld.param.u64 	%rd15, [_Z12index_shapesPiiS_S_S_S__param_4];
	ld.param.u64 	%rd16, [_Z12index_shapesPiiS_S_S_S__param_5];
	add.u64 	%rd1, %SPL, 0;
	add.u64 	%rd2, %SPL, 256;
	mov.u32 	%r16, %tid.x;
	mov.u32 	%r1, %ntid.x;
	mov.u32 	%r17, %ctaid.x;
	mad.lo.s32 	%r23, %r1, %r17, %r16;
	setp.ge.s32 	%p1, %r23, %r14;
	mov.b32 	%r26, 0;
	mov.u32 	%r24, %r26;
	@%p1 bra 	$L__BB0_7;
	mov.u32 	%r19, %nctaid.x;
	mul.lo.s32 	%r3, %r19, %r1;
	cvta.to.global.u64 	%rd3, %rd12;
	mov.b32 	%r24, 0;
	mov.u32 	%r26, %r24;
$L__BB0_2:
	mul.wide.s32 	%rd19, %r23, 4;
	add.s64 	%rd20, %rd3, %rd19;
	ld.global.u32 	%r20, [%rd20];
	setp.eq.s32 	%p2, %r20, 2;
	@%p2 bra 	$L__BB0_5;
	setp.ne.s32 	%p3, %r20, 1;
	@%p3 bra 	$L__BB0_6;
	mul.wide.s32 	%rd23, %r26, 4;
	add.s64 	%rd24, %rd1, %rd23;
	st.local.u32 	[%rd24], %r23;
	add.s32 	%r26, %r26, 1;
	bra.uni 	$L__BB0_6;
$L__BB0_5:
	mul.wide.s32 	%rd21, %r24, 4;
	add.s64 	%rd22, %rd2, %rd21;
	st.local.u32 	[%rd22], %r23;
	add.s32 	%r24, %r24, 1;
$L__BB0_6:
	add.s32 	%r23, %r23, %r3;
	setp.lt.s32 	%p4, %r23, %r14;
	@%p4 bra 	$L__BB0_2;
$L__BB0_7:
	setp.lt.s32 	%p5, %r26, 1;
	@%p5 bra 	$L__BB0_10;
	cvta.to.global.u64 	%rd26, %rd14;
	atom.global.add.u32 	%r21, [%rd26], %r26;
	cvta.to.global.u64 	%rd27, %rd13;
	mul.wide.s32 	%rd28, %r21, 4;
	add.s64 	%rd4, %rd27, %rd28;
	mul.wide.u32 	%rd5, %r26, 4;
	mov.b64 	%rd37, 0;
$L__BB0_9:
	add.s64 	%rd29, %rd1, %rd37;
	ld.local.u8 	%rs1, [%rd29];
	add.s64 	%rd30, %rd4, %rd37;
	st.global.u8 	[%rd30], %rs1;
	add.s64 	%rd37, %rd37, 1;
	setp.lt.u64 	%p6, %rd37, %rd5;
	@%p6 bra 	$L__BB0_9;
$L__BB0_10:
	setp.lt.s32 	%p7, %r24, 1;
	@%p7 bra 	$L__BB0_13;
	cvta.to.global.u64 	%rd32, %rd16;
	atom.global.add.u32 	%r22, [%rd32], %r24;
	cvta.to.global.u64 	%rd33, %rd15;
	mul.wide.s32 	%rd34, %r22, 4;
	add.s64 	%rd8, %rd33, %rd34;
	mul.wide.u32 	%rd9, %r24, 4;
	mov.b64 	%rd38, 0;
$L__BB0_12:
	add.s64 	%rd35, %rd2, %rd38;
	ld.local.u8 	%rs2, [%rd35];
	add.s64 	%rd36, %rd8, %rd38;
	st.global.u8 	[%rd36], %rs2;
	add.s64 	%rd38, %rd38, 1;
	setp.lt.u64 	%p8, %rd38, %rd9;
	@%p8 bra 	$L__BB0_12;
$L__BB0_13:
	ret;

}
	// .globl	_Z13min_distancesPiS_iiiiS_S_S_
.visible .entry _Z13min_distancesPiS_iiiiS_S_S_(
	.param .u64 .ptr .align 1 _Z13min_distancesPiS_iiiiS_S_S__param_0,
	.param .u64 .ptr .align 1 _Z13min_distancesPiS_iiiiS_S_S__param_1,
	.param .u32 _Z13min_distancesPiS_iiiiS_S_S__param_2,
	.param .u32 _Z13min_distancesPiS_iiiiS_S_S__param_3,
	.param .u32 _Z13min_distancesPiS_iiiiS_S_S__param_4,
	.param .u32 _Z13min_distancesPiS_iiiiS_S_S__param_5,
	.param .u64 .ptr .align 1 _Z13min_distancesPiS_iiiiS_S_S__param_6,
	.param .u64 .ptr .align 1 _Z13min_distancesPiS_iiiiS_S_S__param_7,
	.param .u64 .ptr .align 1 _Z13min_distancesPiS_iiiiS_S_S__param_8
)
{
	.reg .pred 	%p<56>;
	.reg .b32 	%r<178>;
	.reg .b64 	%rd<21>;
	// demoted variable
	.shared .align 4 .b8 _ZZ13min_distancesPiS_iiiiS_S_S_E6idx_2s[2048];
	// demoted variable
	.shared .align 4 .b8 _ZZ13min_distancesPiS_iiiiS_S_S_E3x2s[2048];
	// demoted variable
	.shared .align 4 .b8 _ZZ13min_distancesPiS_iiiiS_S_S_E3y2s[2048];
	// demoted variable
	.shared .align 4 .b8 _ZZ13min_distancesPiS_iiiiS_S_S_E13min_distances[128];
	// demoted variable
	.shared .align 4 .b8 _ZZ13min_distancesPiS_iiiiS_S_S_E10min_1_idxs[128];
	// demoted variable
	.shared .align 4 .b8 _ZZ13min_distancesPiS_iiiiS_S_S_E10min_2_idxs[128];
	ld.param.u64 	%rd2, [_Z13min_distancesPiS_iiiiS_S_S__param_0];
	ld.param.u64 	%rd3, [_Z13min_distancesPiS_iiiiS_S_S__param_1];
	ld.param.u32 	%r53, [_Z13min_distancesPiS_iiiiS_S_S__param_2];
	ld.param.u32 	%r54, [_Z13min_distancesPiS_iiiiS_S_S__param_3];
	ld.param.u32 	%r55, [_Z13min_distancesPiS_iiiiS_S_S__param_4];
	ld.param.u32 	%r56, [_Z13min_distancesPiS_iiiiS_S_S__param_5];
	ld.param.u64 	%rd5, [_Z13min_distancesPiS_iiiiS_S_S__param_7];
	mov.u32 	%r1, %tid.x;
	mov.u32 	%r2, %ntid.x;
	mov.u32 	%r3, %ctaid.x;
	mad.lo.s32 	%r4, %r2, %r3, %r1;
	setp.ge.s32 	%p1, %r4, %r53;
	@%p1 bra 	$L__BB1_2;
	cvta.to.global.u64 	%rd7, %rd2;
	mul.wide.s32 	%rd8, %r4, 4;
	add.s64 	%rd9, %rd7, %rd8;
	ld.global.u32 	%r158, [%rd9];
	rem.s32 	%r159, %r158, %r56;
	div.s32 	%r160, %r158, %r55;
$L__BB1_2:
	add.s32 	%r60, %r2, %r54;
	add.s32 	%r11, %r60, -1;
	setp.gt.u32 	%p2, %r2, %r11;
	mov.b32 	%r172, 2147483647;
	mov.b32 	%r171, -1;
	@%p2 bra 	$L__BB1_11;
	shl.b32 	%r64, %r1, 2;
	mov.u32 	%r65, _ZZ13min_distancesPiS_iiiiS_S_S_E6idx_2s;
	add.s32 	%r12, %r65, %r64;
	div.u32 	%r66, %r11, %r2;
	max.u32 	%r13, %r66, 1;
	neg.s32 	%r14, %r54;
	cvta.to.global.u64 	%rd1, %rd3;
	mov.b32 	%r171, -1;
	mov.b32 	%r172, 2147483647;
	mov.b32 	%r161, 0;
$L__BB1_4:
	mul.lo.s32 	%r18, %r161, %r2;
	add.s32 	%r19, %r18, %r1;
	setp.ge.s32 	%p3, %r19, %r54;
	@%p3 bra 	$L__BB1_6;
	mul.wide.s32 	%rd10, %r19, 4;
	add.s64 	%rd11, %rd1, %rd10;
	ld.global.u32 	%r68, [%rd11];
	st.shared.u32 	[%r12], %r68;
	rem.s32 	%r69, %r68, %r56;
	shl.b32 	%r70, %r1, 2;
	mov.u32 	%r71, _ZZ13min_distancesPiS_iiiiS_S_S_E3x2s;
	add.s32 	%r72, %r71, %r70;
	st.shared.u32 	[%r72], %r69;
	div.s32 	%r73, %r68, %r55;
	mov.u32 	%r74, _ZZ13min_distancesPiS_iiiiS_S_S_E3y2s;
	add.s32 	%r75, %r74, %r70;
	st.shared.u32 	[%r75], %r73;
	bra.uni 	$L__BB1_7;
$L__BB1_6:
	mov.b32 	%r67, -1;
	st.shared.u32 	[%r12], %r67;
$L__BB1_7:
	setp.ge.s32 	%p4, %r4, %r53;
	bar.sync 	0;
	setp.eq.s32 	%p5, %r18, %r54;
	or.pred  	%p6, %p4, %p5;
	@%p6 bra 	$L__BB1_10;
	add.s32 	%r167, %r14, %r18;
	mov.b32 	%r168, 1;
	mov.u32 	%r166, _ZZ13min_distancesPiS_iiiiS_S_S_E3y2s;
	mov.u32 	%r165, _ZZ13min_distancesPiS_iiiiS_S_S_E3x2s;
	mov.u32 	%r164, %r65;
$L__BB1_9:
	add.s32 	%r80, %r168, -1;
	ld.shared.u32 	%r81, [%r164];
	ld.shared.u32 	%r82, [%r165];
	ld.shared.u32 	%r83, [%r166];
	sub.s32 	%r84, %r82, %r159;
	sub.s32 	%r85, %r83, %r160;
	mul.lo.s32 	%r86, %r84, %r84;
	mad.lo.s32 	%r87, %r85, %r85, %r86;
	setp.lt.s32 	%p7, %r87, %r172;
	selp.b32 	%r171, %r81, %r171, %p7;
	min.s32 	%r172, %r87, %r172;
	setp.lt.u32 	%p8, %r80, 511;
	add.s32 	%r167, %r167, 1;
	setp.ne.s32 	%p9, %r167, 0;
	add.s32 	%r168, %r168, 1;
	add.s32 	%r166, %r166, 4;
	add.s32 	%r165, %r165, 4;
	add.s32 	%r164, %r164, 4;
	and.pred  	%p10, %p8, %p9;
	@%p10 bra 	$L__BB1_9;
$L__BB1_10:
	bar.sync 	0;
	add.s32 	%r161, %r161, 1;
	setp.ne.s32 	%p11, %r161, %r13;
	@%p11 bra 	$L__BB1_4;
$L__BB1_11:
	and.b32  	%r40, %r1, 31;
	shfl.sync.down.b32	%r88|%p12, %r172, 16, 31, -1;
	shfl.sync.down.b32	%r89|%p13, %r158, 16, 31, -1;
	shfl.sync.down.b32	%r90|%p14, %r171, 16, 31, -1;
	setp.lt.s32 	%p15, %r88, %r172;
	selp.b32 	%r91, %r89, %r158, %p15;
	selp.b32 	%r92, %r90, %r171, %p15;
	min.s32 	%r93, %r88, %r172;
	shfl.sync.down.b32	%r94|%p16, %r93, 8, 31, -1;
	shfl.sync.down.b32	%r95|%p17, %r91, 8, 31, -1;
	shfl.sync.down.b32	%r96|%p18, %r92, 8, 31, -1;
	setp.lt.s32 	%p19, %r94, %r93;
	selp.b32 	%r97, %r95, %r91, %p19;
	selp.b32 	%r98, %r96, %r92, %p19;
	min.s32 	%r99, %r94, %r93;
	shfl.sync.down.b32	%r100|%p20, %r99, 4, 31, -1;
	shfl.sync.down.b32	%r101|%p21, %r97, 4, 31, -1;
	shfl.sync.down.b32	%r102|%p22, %r98, 4, 31, -1;
	setp.lt.s32 	%p23, %r100, %r99;
	selp.b32 	%r103, %r101, %r97, %p23;
	selp.b32 	%r104, %r102, %r98, %p23;
	min.s32 	%r105, %r100, %r99;
	shfl.sync.down.b32	%r106|%p24, %r105, 2, 31, -1;
	shfl.sync.down.b32	%r107|%p25, %r103, 2, 31, -1;
	shfl.sync.down.b32	%r108|%p26, %r104, 2, 31, -1;
	setp.lt.s32 	%p27, %r106, %r105;
	selp.b32 	%r109, %r107, %r103, %p27;
	selp.b32 	%r110, %r108, %r104, %p27;
	min.s32 	%r111, %r106, %r105;
	shfl.sync.down.b32	%r112|%p28, %r111, 1, 31, -1;
	shfl.sync.down.b32	%r113|%p29, %r109, 1, 31, -1;
	shfl.sync.down.b32	%r114|%p30, %r110, 1, 31, -1;
	setp.lt.s32 	%p31, %r112, %r111;
	selp.b32 	%r175, %r113, %r109, %p31;
	selp.b32 	%r176, %r114, %r110, %p31;
	min.s32 	%r43, %r112, %r111;
	setp.ne.s32 	%p32, %r40, 0;
	@%p32 bra 	$L__BB1_13;
	shr.u32 	%r115, %r1, 3;
	mov.u32 	%r116, _ZZ13min_distancesPiS_iiiiS_S_S_E13min_distances;
	add.s32 	%r117, %r116, %r115;
	st.shared.u32 	[%r117], %r43;
	mov.u32 	%r118, _ZZ13min_distancesPiS_iiiiS_S_S_E10min_1_idxs;
	add.s32 	%r119, %r118, %r115;
	st.shared.u32 	[%r119], %r175;
	mov.u32 	%r120, _ZZ13min_distancesPiS_iiiiS_S_S_E10min_2_idxs;
	add.s32 	%r121, %r120, %r115;
	st.shared.u32 	[%r121], %r176;
$L__BB1_13:
	bar.sync 	0;
	setp.gt.u32 	%p33, %r1, 31;
	@%p33 bra 	$L__BB1_18;
	shr.u32 	%r123, %r2, 5;
	setp.ge.u32 	%p34, %r1, %r123;
	mov.b32 	%r177, 2147483647;
	@%p34 bra 	$L__BB1_16;
	shl.b32 	%r124, %r40, 2;
	mov.u32 	%r125, _ZZ13min_distancesPiS_iiiiS_S_S_E13min_distances;
	add.s32 	%r126, %r125, %r124;
	ld.shared.u32 	%r177, [%r126];
	mov.u32 	%r127, _ZZ13min_distancesPiS_iiiiS_S_S_E10min_1_idxs;
	add.s32 	%r128, %r127, %r124;
	ld.shared.u32 	%r175, [%r128];
	mov.u32 	%r129, _ZZ13min_distancesPiS_iiiiS_S_S_E10min_2_idxs;
	add.s32 	%r130, %r129, %r124;
	ld.shared.u32 	%r176, [%r130];
$L__BB1_16:
	shfl.sync.down.b32	%r131|%p35, %r177, 16, 31, -1;
	shfl.sync.down.b32	%r132|%p36, %r175, 16, 31, -1;
	shfl.sync.down.b32	%r133|%p37, %r176, 16, 31, -1;
	setp.lt.s32 	%p38, %r131, %r177;
	selp.b32 	%r134, %r132, %r175, %p38;
	selp.b32 	%r135, %r133, %r176, %p38;
	min.s32 	%r136, %r131, %r177;
	shfl.sync.down.b32	%r137|%p39, %r136, 8, 31, -1;
	shfl.sync.down.b32	%r138|%p40, %r134, 8, 31, -1;
	shfl.sync.down.b32	%r139|%p41, %r135, 8, 31, -1;
	setp.lt.s32 	%p42, %r137, %r136;
	selp.b32 	%r140, %r138, %r134, %p42;
	selp.b32 	%r141, %r139, %r135, %p42;
	min.s32 	%r142, %r137, %r136;
	shfl.sync.down.b32	%r143|%p43, %r142, 4, 31, -1;
	shfl.sync.down.b32	%r144|%p44, %r140, 4, 31, -1;
	shfl.sync.down.b32	%r145|%p45, %r141, 4, 31, -1;
	setp.lt.s32 	%p46, %r143, %r142;
	selp.b32 	%r146, %r144, %r140, %p46;
	selp.b32 	%r147, %r145, %r141, %p46;
	min.s32 	%r148, %r143, %r142;
	shfl.sync.down.b32	%r149|%p47, %r148, 2, 31, -1;
	shfl.sync.down.b32	%r150|%p48, %r146, 2, 31, -1;
	shfl.sync.down.b32	%r151|%p49, %r147, 2, 31, -1;
	setp.lt.s32 	%p50, %r149, %r148;
	selp.b32 	%r152, %r150, %r146, %p50;
	selp.b32 	%r153, %r151, %r147, %p50;
	min.s32 	%r154, %r149, %r148;
	shfl.sync.down.b32	%r155|%p51, %r154, 1, 31, -1;
	shfl.sync.down.b32	%r156|%p52, %r152, 1, 31, -1;
	shfl.sync.down.b32	%r157|%p53, %r153, 1, 31, -1;
	setp.lt.s32 	%p54, %r155, %r154;
	selp.b32 	%r50, %r156, %r152, %p54;
	selp.b32 	%r51, %r157, %r153, %p54;
	min.s32 	%r52, %r155, %r154;
	setp.ne.s32 	%p55, %r1, 0;
	@%p55 bra 	$L__BB1_18;
	ld.param.u64 	%rd20, [_Z13min_distancesPiS_iiiiS_S_S__param_8];
	ld.param.u64 	%rd19, [_Z13min_distancesPiS_iiiiS_S_S__param_6];
	cvta.to.global.u64 	%rd12, %rd19;
	mul.wide.u32 	%rd13, %r3, 4;
	add.s64 	%rd14, %rd12, %rd13;
	st.global.u32 	[%rd14], %r50;
	cvta.to.global.u64 	%rd15, %rd5;
	add.s64 	%rd16, %rd15, %rd13;
	st.global.u32 	[%rd16], %r51;
	cvta.to.global.u64 	%rd17, %rd20;
	add.s64 	%rd18, %rd17, %rd13;
	st.global.u32 	[%rd18], %r52;
$L__BB1_18:
	ret;

}


// ===== COMPILED SASS (sm_100) =====

	.target	sm_100

	.elftype	@"ET_EXEC"


//--------------------- .note.nv.tkinfo           --------------------------
	.section	.note.nv.tkinfo,"",@"SHT_NOTE"
	.sectionflags	@"SHF_NOTE_NV_TKINFO"
	.tkinfo
        /*0018*/ 	.word	0x00000002
        /*0030*/ 	.string	""
        /*0030*/ 	.string	"ptxas"
        /*0030*/ 	.string	"Cuda compilation tools, release 13.0, V13.0.88"
        /*0030*/ 	.string	"Build cuda_13.0.r13.0/compiler.36424714_0"
        /*0030*/ 	.string	"-arch sm_100 -m 64 "



//--------------------- .note.nv.cuinfo           --------------------------
	.section	.note.nv.cuinfo,"",@"SHT_NOTE"
	.sectionflags	@"SHF_NOTE_NV_CUINFO"
        /*0018*/ 	.short	0x0002
        /*001a*/ 	.short	0x0064
        /*001c*/ 	.short	0x0082
	.zero		2


//--------------------- .nv.info                  --------------------------
	.section	.nv.info,"",@"SHT_CUDA_INFO"
	.align	4


	//----- nvinfo : EIATTR_REGCOUNT
	.align		4
        /*0000*/ 	.byte	0x04, 0x2f
        /*0002*/ 	.short	(.L_1 - .L_0)
	.align		4
.L_0:
        /*0004*/ 	.word	index@(_Z12index_shapesPiiS_S_S_S_)
        /*0008*/ 	.word	0x00000016


	//----- nvinfo : EIATTR_FRAME_SIZE
	.align		4
.L_1:
        /*000c*/ 	.byte	0x04, 0x11
        /*000e*/ 	.short	(.L_3 - .L_2)
	.align		4
.L_2:
        /*0010*/ 	.word	index@(_Z12index_shapesPiiS_S_S_S_)
        /*0014*/ 	.word	0x00000200


	//----- nvinfo : EIATTR_REGCOUNT
	.align		4
.L_3:
        /*0018*/ 	.byte	0x04, 0x2f
        /*001a*/ 	.short	(.L_5 - .L_4)
	.align		4
.L_4:
        /*001c*/ 	.word	index@(_Z13min_distancesPiS_iiiiS_S_S_)
        /*0020*/ 	.word	0x0000001d


	//----- nvinfo : EIATTR_FRAME_SIZE
	.align		4
.L_5:
        /*0024*/ 	.byte	0x04, 0x11
        /*0026*/ 	.short	(.L_7 - .L_6)
	.align		4
.L_6:
        /*0028*/ 	.word	index@(_Z13min_distancesPiS_iiiiS_S_S_)
        /*002c*/ 	.word	0x00000000


	//----- nvinfo : EIATTR_MIN_STACK_SIZE
	.align		4
.L_7:
        /*0030*/ 	.byte	0x04, 0x12
        /*0032*/ 	.short	(.L_9 - .L_8)
	.align		4
.L_8:
        /*0034*/ 	.word	index@(_Z13min_distancesPiS_iiiiS_S_S_)
        /*0038*/ 	.word	0x00000000


	//----- nvinfo : EIATTR_MIN_STACK_SIZE
	.align		4
.L_9:
        /*003c*/ 	.byte	0x04, 0x12
        /*003e*/ 	.short	(.L_11 - .L_10)
	.align		4
.L_10:
        /*0040*/ 	.word	index@(_Z12index_shapesPiiS_S_S_S_)
        /*0044*/ 	.word	0x00000200
.L_11:


//--------------------- .nv.compat                --------------------------
	.section	.nv.compat,"",@"SHT_CUDA_COMPAT_INFO"
	.align	4
        /*0000*/ 	.byte	0x02, 0x09, 0x00, 0x00, 0x02, 0x02, 0x01, 0x00, 0x02, 0x05, 0x05, 0x00, 0x03, 0x07, 0x01, 0x01
        /*0010*/ 	.byte	0x02, 0x03, 0x00, 0x00, 0x02, 0x06, 0x01, 0x00, 0x04, 0x0b, 0x08, 0x00, 0x09, 0x00, 0x00, 0x00
        /*0020*/ 	.byte	0x00, 0x00, 0x00, 0x00


//--------------------- .nv.info._Z13min_distancesPiS_iiiiS_S_S_ --------------------------
	.section	.nv.info._Z13min_distancesPiS_iiiiS_S_S_,"",@"SHT_CUDA_INFO"
	.sectionflags	@""
	.align	4


	//----- nvinfo : EIATTR_CUDA_API_VERSION
	.align		4
        /*0000*/ 	.byte	0x04, 0x37
        /*0002*/ 	.short	(.L_13 - .L_12)
.L_12:
        /*0004*/ 	.word	0x00000082


	//----- nvinfo : EIATTR_KPARAM_INFO
	.align		4
.L_13:
        /*0008*/ 	.byte	0x04, 0x17
        /*000a*/ 	.short	(.L_15 - .L_14)
.L_14:
        /*000c*/ 	.word	0x00000000
        /*0010*/ 	.short	0x0008
        /*0012*/ 	.short	0x0030
        /*0014*/ 	.byte	0x00, 0xf5, 0x21, 0x00


	//----- nvinfo : EIATTR_KPARAM_INFO
	.align		4
.L_15:
        /*0018*/ 	.byte	0x04, 0x17
        /*001a*/ 	.short	(.L_17 - .L_16)
.L_16:
        /*001c*/ 	.word	0x00000000
        /*0020*/ 	.short	0x0007
        /*0022*/ 	.short	0x0028
        /*0024*/ 	.byte	0x00, 0xf5, 0x21, 0x00


	//----- nvinfo : EIATTR_KPARAM_INFO
	.align		4
.L_17:
        /*0028*/ 	.byte	0x04, 0x17
        /*002a*/ 	.short	(.L_19 - .L_18)
.L_18:
        /*002c*/ 	.word	0x00000000
        /*0030*/ 	.short	0x0006
        /*0032*/ 	.short	0x0020
        /*0034*/ 	.byte	0x00, 0xf5, 0x21, 0x00


	//----- nvinfo : EIATTR_KPARAM_INFO
	.align		4
.L_19:
        /*0038*/ 	.byte	0x04, 0x17
        /*003a*/ 	.short	(.L_21 - .L_20)
.L_20:
        /*003c*/ 	.word	0x00000000
        /*0040*/ 	.short	0x0005
        /*0042*/ 	.short	0x001c
        /*0044*/ 	.byte	0x00, 0xf0, 0x11, 0x00


	//----- nvinfo : EIATTR_KPARAM_INFO
	.align		4
.L_21:
        /*0048*/ 	.byte	0x04, 0x17
        /*004a*/ 	.short	(.L_23 - .L_22)
.L_22:
        /*004c*/ 	.word	0x00000000
        /*0050*/ 	.short	0x0004
        /*0052*/ 	.short	0x0018
        /*0054*/ 	.byte	0x00, 0xf0, 0x11, 0x00


	//----- nvinfo : EIATTR_KPARAM_INFO
	.align		4
.L_23:
        /*0058*/ 	.byte	0x04, 0x17
        /*005a*/ 	.short	(.L_25 - .L_24)
.L_24:
        /*005c*/ 	.word	0x00000000
        /*0060*/ 	.short	0x0003
        /*0062*/ 	.short	0x0014
        /*0064*/ 	.byte	0x00, 0xf0, 0x11, 0x00


	//----- nvinfo : EIATTR_KPARAM_INFO
	.align		4
.L_25:
        /*0068*/ 	.byte	0x04, 0x17
        /*006a*/ 	.short	(.L_27 - .L_26)
.L_26:
        /*006c*/ 	.word	0x00000000
        /*0070*/ 	.short	0x0002
        /*0072*/ 	.short	0x0010
        /*0074*/ 	.byte	0x00, 0xf0, 0x11, 0x00


	//----- nvinfo : EIATTR_KPARAM_INFO
	.align		4
.L_27:
        /*0078*/ 	.byte	0x04, 0x17
        /*007a*/ 	.short	(.L_29 - .L_28)
.L_28:
        /*007c*/ 	.word	0x00000000
        /*0080*/ 	.short	0x0001
        /*0082*/ 	.short	0x0008
        /*0084*/ 	.byte	0x00, 0xf5, 0x21, 0x00


	//----- nvinfo : EIATTR_KPARAM_INFO
	.align		4
.L_29:
        /*0088*/ 	.byte	0x04, 0x17
        /*008a*/ 	.short	(.L_31 - .L_30)
.L_30:
        /*008c*/ 	.word	0x00000000
        /*0090*/ 	.short	0x0000
        /*0092*/ 	.short	0x0000
        /*0094*/ 	.byte	0x00, 0xf5, 0x21, 0x00


	//----- nvinfo : EIATTR_SPARSE_MMA_MASK
	.align		4
.L_31:
        /*0098*/ 	.byte	0x03, 0x50
        /*009a*/ 	.short	0x0000


	//----- nvinfo : EIATTR_MAXREG_COUNT
	.align		4
        /*009c*/ 	.byte	0x03, 0x1b
        /*009e*/ 	.short	0x00ff


	//----- nvinfo : EIATTR_NUM_BARRIERS
	.align		4
        /*00a0*/ 	.byte	0x02, 0x4c
        /*00a2*/ 	.byte	0x01
	.zero		1


	//----- nvinfo : EIATTR_MERCURY_ISA_VERSION
	.align		4
        /*00a4*/ 	.byte	0x03, 0x5f
        /*00a6*/ 	.short	0x0101


	//----- nvinfo : EIATTR_COOP_GROUP_MASK_REGIDS
	.align		4
        /*00a8*/ 	.byte	0x04, 0x29
        /*00aa*/ 	.short	(.L_33 - .L_32)


	//   ....[0]....
.L_32:
        /*00ac*/ 	.word	0xffffffff


	//   ....[1]....
        /*00b0*/ 	.word	0xffffffff


	//   ....[2]....
        /*00b4*/ 	.word	0xffffffff


	//   ....[3]....
        /*00b8*/ 	.word	0xffffffff


	//   ....[4]....
        /*00bc*/ 	.word	0xffffffff


	//   ....[5]....
        /*00c0*/ 	.word	0xffffffff


	//   ....[6]....
        /*00c4*/ 	.word	0xffffffff


	//   ....[7]....
        /*00c8*/ 	.word	0xffffffff


	//   ....[8]....
        /*00cc*/ 	.word	0xffffffff


	//   ....[9]....
        /*00d0*/ 	.word	0xffffffff


	//   ....[10]....
        /*00d4*/ 	.word	0xffffffff


	//   ....[11]....
        /*00d8*/ 	.word	0xffffffff


	//   ....[12]....
        /*00dc*/ 	.word	0xffffffff


	//   ....[13]....
        /*00e0*/ 	.word	0xffffffff


	//   ....[14]....
        /*00e4*/ 	.word	0xffffffff


	//   ....[15]....
        /*00e8*/ 	.word	0xffffffff


	//   ....[16]....
        /*00ec*/ 	.word	0xffffffff


	//   ....[17]....
        /*00f0*/ 	.word	0xffffffff


	//   ....[18]....
        /*00f4*/ 	.word	0xffffffff


	//   ....[19]....
        /*00f8*/ 	.word	0xffffffff


	//   ....[20]....
        /*00fc*/ 	.word	0xffffffff


	//   ....[21]....
        /*0100*/ 	.word	0xffffffff


	//   ....[22]....
        /*0104*/ 	.word	0xffffffff


	//   ....[23]....
        /*0108*/ 	.word	0xffffffff


	//   ....[24]....
        /*010c*/ 	.word	0xffffffff


	//   ....[25]....
        /*0110*/ 	.word	0xffffffff


	//   ....[26]....
        /*0114*/ 	.word	0xffffffff


	//   ....[27]....
        /*0118*/ 	.word	0xffffffff


	//   ....[28]....
        /*011c*/ 	.word	0xffffffff


	//   ....[29]....
        /*0120*/ 	.word	0xffffffff


	//----- nvinfo : EIATTR_COOP_GROUP_INSTR_OFFSETS
	.align		4
.L_33:
        /*0124*/ 	.byte	0x04, 0x28
        /*0126*/ 	.short	(.L_35 - .L_34)


	//   ....[0]....
.L_34:
        /*0128*/ 	.word	0x00000c80


	//   ....[1]....
        /*012c*/ 	.word	0x00000cb0


	//   ....[2]....
        /*0130*/ 	.word	0x00000cc0


	//   ....[3]....
        /*0134*/ 	.word	0x00000d00


	//   ....[4]....
        /*0138*/ 	.word	0x00000d20


	//   ....[5]....
        /*013c*/ 	.word	0x00000d30


	//   ....[6]....
        /*0140*/ 	.word	0x00000d70


	//   ....[7]....
        /*0144*/ 	.word	0x00000d90


	//   ....[8]....
        /*0148*/ 	.word	0x00000da0


	//   ....[9]....
        /*014c*/ 	.word	0x00000de0


	//   ....[10]....
        /*0150*/ 	.word	0x00000e00


	//   ....[11]....
        /*0154*/ 	.word	0x00000e10


	//   ....[12]....
        /*0158*/ 	.word	0x00000e50


	//   ....[13]....
        /*015c*/ 	.word	0x00000e80


	//   ....[14]....
        /*0160*/ 	.word	0x00000e90


	//   ....[15]....
        /*0164*/ 	.word	0x00001140


	//   ....[16]....
        /*0168*/ 	.word	0x00001160


	//   ....[17]....
        /*016c*/ 	.word	0x00001170


	//   ....[18]....
        /*0170*/ 	.word	0x000011b0


	//   ....[19]....
        /*0174*/ 	.word	0x000011d0


	//   ....[20]....
        /*0178*/ 	.word	0x000011e0


	//   ....[21]....
        /*017c*/ 	.word	0x00001220


	//   ....[22]....
        /*0180*/ 	.word	0x00001240


	//   ....[23]....
        /*0184*/ 	.word	0x00001250


	//   ....[24]....
        /*0188*/ 	.word	0x00001290


	//   ....[25]....
        /*018c*/ 	.word	0x000012b0


	//   ....[26]....
        /*0190*/ 	.word	0x000012c0


	//   ....[27]....
        /*0194*/ 	.word	0x00001300


	//   ....[28]....
        /*0198*/ 	.word	0x00001320


	//   ....[29]....
        /*019c*/ 	.word	0x00001330


	//----- nvinfo : EIATTR_VRC_CTA_INIT_COUNT
	.align		4
.L_35:
        /*01a0*/ 	.byte	0x02, 0x4a
	.zero		1
	.zero		1


	//----- nvinfo : EIATTR_EXIT_INSTR_OFFSETS
	.align		4
        /*01a4*/ 	.byte	0x04, 0x1c
        /*01a6*/ 	.short	(.L_37 - .L_36)


	//   ....[0]....
.L_36:
        /*01a8*/ 	.word	0x00000ff0


	//   ....[1]....
        /*01ac*/ 	.word	0x00001340


	//   ....[2]....
        /*01b0*/ 	.word	0x00001420


	//----- nvinfo : EIATTR_CRS_STACK_SIZE
	.align		4
.L_37:
        /*01b4*/ 	.byte	0x04, 0x1e
        /*01b6*/ 	.short	(.L_39 - .L_38)
.L_38:
        /*01b8*/ 	.word	0x00000000


	//----- nvinfo : EIATTR_CBANK_PARAM_SIZE
	.align		4
.L_39:
        /*01bc*/ 	.byte	0x03, 0x19
        /*01be*/ 	.short	0x0038


	//----- nvinfo : EIATTR_PARAM_CBANK
	.align		4
        /*01c0*/ 	.byte	0x04, 0x0a
        /*01c2*/ 	.short	(.L_41 - .L_40)
	.align		4
.L_40:
        /*01c4*/ 	.word	index@(.nv.constant0._Z13min_distancesPiS_iiiiS_S_S_)
        /*01c8*/ 	.short	0x0380
        /*01ca*/ 	.short	0x0038


	//----- nvinfo : EIATTR_SW_WAR
	.align		4
.L_41:
        /*01cc*/ 	.byte	0x04, 0x36
        /*01ce*/ 	.short	(.L_43 - .L_42)
.L_42:
        /*01d0*/ 	.word	0x00000008
.L_43:


//--------------------- .nv.info._Z12index_shapesPiiS_S_S_S_ --------------------------
	.section	.nv.info._Z12index_shapesPiiS_S_S_S_,"",@"SHT_CUDA_INFO"
	.sectionflags	@""
	.align	4


	//----- nvinfo : EIATTR_CUDA_API_VERSION
	.align		4
        /*0000*/ 	.byte	0x04, 0x37
        /*0002*/ 	.short	(.L_45 - .L_44)
.L_44:
        /*0004*/ 	.word	0x00000082


	//----- nvinfo : EIATTR_KPARAM_INFO
	.align		4
.L_45:
        /*0008*/ 	.byte	0x04, 0x17
        /*000a*/ 	.short	(.L_47 - .L_46)
.L_46:
        /*000c*/ 	.word	0x00000000
        /*0010*/ 	.short	0x0005
        /*0012*/ 	.short	0x0028
        /*0014*/ 	.byte	0x00, 0xf5, 0x21, 0x00


	//----- nvinfo : EIATTR_KPARAM_INFO
	.align		4
.L_47:
        /*0018*/ 	.byte	0x04, 0x17
        /*001a*/ 	.short	(.L_49 - .L_48)
.L_48:
        /*001c*/ 	.word	0x00000000
        /*0020*/ 	.short	0x0004
        /*0022*/ 	.short	0x0020
        /*0024*/ 	.byte	0x00, 0xf5, 0x21, 0x00


	//----- nvinfo : EIATTR_KPARAM_INFO
	.align		4
.L_49:
        /*0028*/ 	.byte	0x04, 0x17
        /*002a*/ 	.short	(.L_51 - .L_50)
.L_50:
        /*002c*/ 	.word	0x00000000
        /*0030*/ 	.short	0x0003
        /*0032*/ 	.short	0x0018
        /*0034*/ 	.byte	0x00, 0xf5, 0x21, 0x00


	//----- nvinfo : EIATTR_KPARAM_INFO
	.align		4
.L_51:
        /*0038*/ 	.byte	0x04, 0x17
        /*003a*/ 	.short	(.L_53 - .L_52)
.L_52:
        /*003c*/ 	.word	0x00000000
        /*0040*/ 	.short	0x0002
        /*0042*/ 	.short	0x0010
        /*0044*/ 	.byte	0x00, 0xf5, 0x21, 0x00


	//----- nvinfo : EIATTR_KPARAM_INFO
	.align		4
.L_53:
        /*0048*/ 	.byte	0x04, 0x17
        /*004a*/ 	.short	(.L_55 - .L_54)
.L_54:
        /*004c*/ 	.word	0x00000000
        /*0050*/ 	.short	0x0001
        /*0052*/ 	.short	0x0008
        /*0054*/ 	.byte	0x00, 0xf0, 0x11, 0x00


	//----- nvinfo : EIATTR_KPARAM_INFO
	.align		4
.L_55:
        /*0058*/ 	.byte	0x04, 0x17
        /*005a*/ 	.short	(.L_57 - .L_56)
.L_56:
        /*005c*/ 	.word	0x00000000
        /*0060*/ 	.short	0x0000
        /*0062*/ 	.short	0x0000
        /*0064*/ 	.byte	0x00, 0xf5, 0x21, 0x00


	//----- nvinfo : EIATTR_SPARSE_MMA_MASK
	.align		4
.L_57:
        /*0068*/ 	.byte	0x03, 0x50
        /*006a*/ 	.short	0x0000


	//----- nvinfo : EIATTR_MAXREG_COUNT
	.align		4
        /*006c*/ 	.byte	0x03, 0x1b
        /*006e*/ 	.short	0x00ff


	//----- nvinfo : EIATTR_MERCURY_ISA_VERSION
	.align		4
        /*0070*/ 	.byte	0x03, 0x5f
        /*0072*/ 	.short	0x0101


	//----- nvinfo : EIATTR_INT_WARP_WIDE_INSTR_OFFSETS
	.align		4
        /*0074*/ 	.byte	0x04, 0x31
        /*0076*/ 	.short	(.L_59 - .L_58)


	//   ....[0]....
.L_58:
        /*0078*/ 	.word	0x00000300


	//   ....[1]....
        /*007c*/ 	.word	0x00000340


	//   ....[2]....
        /*0080*/ 	.word	0x00000380


	//   ....[3]....
        /*0084*/ 	.word	0x000003b0


	//   ....[4]....
        /*0088*/ 	.word	0x000003d0


	//   ....[5]....
        /*008c*/ 	.word	0x000003f0


	//   ....[6]....
        /*0090*/ 	.word	0x00000420


	//   ....[7]....
        /*0094*/ 	.word	0x00000430


	//   ....[8]....
        /*0098*/ 	.word	0x000008a0


	//   ....[9]....
        /*009c*/ 	.word	0x000008e0


	//   ....[10]....
        /*00a0*/ 	.word	0x00000920


	//   ....[11]....
        /*00a4*/ 	.word	0x00000950


	//   ....[12]....
        /*00a8*/ 	.word	0x00000970


	//   ....[13]....
        /*00ac*/ 	.word	0x00000990


	//   ....[14]....
        /*00b0*/ 	.word	0x000009c0


	//   ....[15]....
        /*00b4*/ 	.word	0x000009d0


	//----- nvinfo : EIATTR_VRC_CTA_INIT_COUNT
	.align		4
.L_59:
        /*00b8*/ 	.byte	0x02, 0x4a
	.zero		1
	.zero		1


	//----- nvinfo : EIATTR_EXIT_INSTR_OFFSETS
	.align		4
        /*00bc*/ 	.byte	0x04, 0x1c
        /*00be*/ 	.short	(.L_61 - .L_60)


	//   ....[0]....
.L_60:
        /*00c0*/ 	.word	0x00000810


	//   ....[1]....
        /*00c4*/ 	.word	0x00000d40


	//   ....[2]....
        /*00c8*/ 	.word	0x00000da0


	//----- nvinfo : EIATTR_CRS_STACK_SIZE
	.align		4
.L_61:
        /*00cc*/ 	.byte	0x04, 0x1e
        /*00ce*/ 	.short	(.L_63 - .L_62)
.L_62:
        /*00d0*/ 	.word	0x00000000


	//----- nvinfo : EIATTR_CBANK_PARAM_SIZE
	.align		4
.L_63:
        /*00d4*/ 	.byte	0x03, 0x19
        /*00d6*/ 	.short	0x0030


	//----- nvinfo : EIATTR_PARAM_CBANK
	.align		4
        /*00d8*/ 	.byte	0x04, 0x0a
        /*00da*/ 	.short	(.L_65 - .L_64)
	.align		4
.L_64:
        /*00dc*/ 	.word	index@(.nv.constant0._Z12index_shapesPiiS_S_S_S_)
        /*00e0*/ 	.short	0x0380
        /*00e2*/ 	.short	0x0030


	//----- nvinfo : EIATTR_SW_WAR
	.align		4
.L_65:
        /*00e4*/ 	.byte	0x04, 0x36
        /*00e6*/ 	.short	(.L_67 - .L_66)
.L_66:
        /*00e8*/ 	.word	0x00000008
.L_67:


//--------------------- .nv.callgraph             --------------------------
	.section	.nv.callgraph,"",@"SHT_CUDA_CALLGRAPH"
	.align	4
	.sectionentsize	8
	.align		4
        /*0000*/ 	.word	0x00000000
	.align		4
        /*0004*/ 	.word	0xffffffff
	.align		4
        /*0008*/ 	.word	0x00000000
	.align		4
        /*000c*/ 	.word	0xfffffffe
	.align		4
        /*0010*/ 	.word	0x00000000
	.align		4
        /*0014*/ 	.word	0xfffffffd
	.align		4
        /*0018*/ 	.word	0x00000000
	.align		4
        /*001c*/ 	.word	0xfffffffc


//--------------------- .text._Z13min_distancesPiS_iiiiS_S_S_ --------------------------
	.section	.text._Z13min_distancesPiS_iiiiS_S_S_,"ax",@progbits
	.align	128
        .global         _Z13min_distancesPiS_iiiiS_S_S_
        .type           _Z13min_distancesPiS_iiiiS_S_S_,@function
        .size           _Z13min_distancesPiS_iiiiS_S_S_,(.L_x_32 - _Z13min_distancesPiS_iiiiS_S_S_)
        .other          _Z13min_distancesPiS_iiiiS_S_S_,@"STO_CUDA_ENTRY STV_DEFAULT"
_Z13min_distancesPiS_iiiiS_S_S_:
.text._Z13min_distancesPiS_iiiiS_S_S_:
[----:B------:R-:W-:Y:S01]  /*0000*/  LDC R1, c[0x0][0x37c] ;  /* 0x0000df00ff017b82 */ /* 0x000fe20000000800 */
[----:B------:R-:W0:Y:S07]  /*0010*/  S2R R7, SR_TID.X ;  /* 0x0000000000077919 */ /* 0x000e2e0000002100 */
[----:B------:R-:W1:Y:S01]  /*0020*/  LDC R6, c[0x0][0x360] ;  /* 0x0000d800ff067b82 */ /* 0x000e620000000800 */
[----:B------:R-:W2:Y:S01]  /*0030*/  LDCU UR4, c[0x0][0x390] ;  /* 0x00007200ff0477ac */ /* 0x000ea20008000800 */
[----:B------:R-:W-:Y:S01]  /*0040*/  BSSY.RECONVERGENT B0, `(.L_x_0) ;  /* 0x000003a000007945 */ /* 0x000fe20003800200 */
[----:B------:R-:W0:Y:S01]  /*0050*/  S2R R0, SR_CTAID.X ;  /* 0x0000000000007919 */ /* 0x000e220000002500 */
[----:B------:R-:W3:Y:S04]  /*0060*/  LDCU.64 UR10, c[0x0][0x358] ;  /* 0x00006b00ff0a77ac */ /* 0x000ee80008000a00 */
[----:B------:R-:W1:Y:S02]  /*0070*/  LDC R3, c[0x0][0x394] ;  /* 0x0000e500ff037b82 */ /* 0x000e640000000800 */
[C---:B-1----:R-:W-:Y:S01]  /*0080*/  IADD3 R3, PT, PT, R6.reuse, -0x1, R3 ;  /* 0xffffffff06037810 */ /* 0x042fe20007ffe003 */
[----:B0-----:R-:W-:-:S03]  /*0090*/  IMAD R8, R6, R0, R7 ;  /* 0x0000000006087224 */ /* 0x001fc600078e0207 */
[----:B------:R-:W-:Y:S02]  /*00a0*/  ISETP.GT.U32.AND P0, PT, R6, R3, PT ;  /* 0x000000030600720c */ /* 0x000fe40003f04070 */
[----:B--2---:R-:W-:-:S13]  /*00b0*/  ISETP.GE.AND P1, PT, R8, UR4, PT ;  /* 0x0000000408007c0c */ /* 0x004fda000bf26270 */
[----:B---3--:R-:W-:Y:S05]  /*00c0*/  @P1 BRA `(.L_x_1) ;  /* 0x0000000000c41947 */ /* 0x008fea0003800000 */
[----:B------:R-:W0:Y:S08]  /*00d0*/  LDC.64 R4, c[0x0][0x380] ;  /* 0x0000e000ff047b82 */ /* 0x000e300000000a00 */
[----:B------:R-:W1:Y:S08]  /*00e0*/  LDC R2, c[0x0][0x39c] ;  /* 0x0000e700ff027b82 */ /* 0x000e700000000800 */
[----:B------:R-:W2:Y:S01]  /*00f0*/  LDC R12, c[0x0][0x398] ;  /* 0x0000e600ff0c7b82 */ /* 0x000ea20000000800 */
[----:B0-----:R-:W-:-:S05]  /*0100*/  IMAD.WIDE R4, R8, 0x4, R4 ;  /* 0x0000000408047825 */ /* 0x001fca00078e0204 */
[----:B------:R0:W3:Y:S01]  /*0110*/  LDG.E R9, desc[UR10][R4.64] ;  /* 0x0000000a04097981 */ /* 0x0000e2000c1e1900 */
[----:B-1----:R-:W-:-:S04]  /*0120*/  IABS R13, R2 ;  /* 0x00000002000d7213 */ /* 0x002fc80000000000 */
[----:B------:R-:W1:Y:S01]  /*0130*/  I2F.RP R15, R13 ;  /* 0x0000000d000f7306 */ /* 0x000e620000209400 */
[----:B--2---:R-:W-:-:S07]  /*0140*/  IABS R14, R12 ;  /* 0x0000000c000e7213 */ /* 0x004fce0000000000 */
[----:B------:R-:W2:Y:S08]  /*0150*/  I2F.RP R16, R14 ;  /* 0x0000000e00107306 */ /* 0x000eb00000209400 */
[----:B-1----:R-:W0:Y:S08]  /*0160*/  MUFU.RCP R15, R15 ;  /* 0x0000000f000f7308 */ /* 0x002e300000001000 */
[----:B--2---:R-:W1:Y:S01]  /*0170*/  MUFU.RCP R16, R16 ;  /* 0x0000001000107308 */ /* 0x004e620000001000 */
[----:B0-----:R-:W-:-:S07]  /*0180*/  VIADD R4, R15, 0xffffffe ;  /* 0x0ffffffe0f047836 */ /* 0x001fce0000000000 */
[----:B------:R0:W2:Y:S01]  /*0190*/  F2I.FTZ.U32.TRUNC.NTZ R5, R4 ;  /* 0x0000000400057305 */ /* 0x0000a2000021f000 */
[----:B-1----:R-:W-:-:S07]  /*01a0*/  VIADD R10, R16, 0xffffffe ;  /* 0x0ffffffe100a7836 */ /* 0x002fce0000000000 */
[----:B------:R1:W4:Y:S01]  /*01b0*/  F2I.FTZ.U32.TRUNC.NTZ R11, R10 ;  /* 0x0000000a000b7305 */ /* 0x000322000021f000 */
[----:B0-----:R-:W-:Y:S02]  /*01c0*/  IMAD.MOV.U32 R4, RZ, RZ, RZ ;  /* 0x000000ffff047224 */ /* 0x001fe400078e00ff */
[----:B--2---:R-:W-:Y:S02]  /*01d0*/  IMAD.MOV R18, RZ, RZ, -R5 ;  /* 0x000000ffff127224 */ /* 0x004fe400078e0a05 */
[----:B-1----:R-:W-:Y:S02]  /*01e0*/  IMAD.MOV.U32 R10, RZ, RZ, RZ ;  /* 0x000000ffff0a7224 */ /* 0x002fe400078e00ff */
[----:B------:R-:W-:Y:S02]  /*01f0*/  IMAD R17, R18, R13, RZ ;  /* 0x0000000d12117224 */ /* 0x000fe400078e02ff */
[----:B----4-:R-:W-:Y:S02]  /*0200*/  IMAD.MOV R19, RZ, RZ, -R11 ;  /* 0x000000ffff137224 */ /* 0x010fe400078e0a0b */
[----:B------:R-:W-:-:S04]  /*0210*/  IMAD.HI.U32 R4, R5, R17, R4 ;  /* 0x0000001105047227 */ /* 0x000fc800078e0004 */
[----:B------:R-:W-:-:S04]  /*0220*/  IMAD R15, R19, R14, RZ ;  /* 0x0000000e130f7224 */ /* 0x000fc800078e02ff */
[----:B------:R-:W-:Y:S01]  /*0230*/  IMAD.HI.U32 R10, R11, R15, R10 ;  /* 0x0000000f0b0a7227 */ /* 0x000fe200078e000a */
[----:B---3--:R-:W-:Y:S02]  /*0240*/  IABS R18, R9 ;  /* 0x0000000900127213 */ /* 0x008fe40000000000 */
[----:B------:R-:W-:-:S03]  /*0250*/  ISETP.GE.AND P2, PT, R9, RZ, PT ;  /* 0x000000ff0900720c */ /* 0x000fc60003f46270 */
[----:B------:R-:W-:-:S04]  /*0260*/  IMAD.MOV.U32 R5, RZ, RZ, R18 ;  /* 0x000000ffff057224 */ /* 0x000fc800078e0012 */
[----:B------:R-:W-:-:S04]  /*0270*/  IMAD.HI.U32 R4, R4, R5, RZ ;  /* 0x0000000504047227 */ /* 0x000fc800078e00ff */
[----:B------:R-:W-:Y:S02]  /*0280*/  IMAD.MOV R4, RZ, RZ, -R4 ;  /* 0x000000ffff047224 */ /* 0x000fe400078e0a04 */
[----:B------:R-:W-:-:S04]  /*0290*/  IMAD.HI.U32 R11, R10, R5, RZ ;  /* 0x000000050a0b7227 */ /* 0x000fc800078e00ff */
[----:B------:R-:W-:Y:S01]  /*02a0*/  IMAD R10, R13, R4, R5 ;  /* 0x000000040d0a7224 */ /* 0x000fe200078e0205 */
[----:B------:R-:W-:Y:S01]  /*02b0*/  LOP3.LUT R4, R9, R12, RZ, 0x3c, !PT ;  /* 0x0000000c09047212 */ /* 0x000fe200078e3cff */
[----:B------:R-:W-:-:S03]  /*02c0*/  IMAD.MOV R15, RZ, RZ, -R11 ;  /* 0x000000ffff0f7224 */ /* 0x000fc600078e0a0b */
[----:B------:R-:W-:Y:S01]  /*02d0*/  ISETP.GT.U32.AND P1, PT, R13, R10, PT ;  /* 0x0000000a0d00720c */ /* 0x000fe20003f24070 */
[----:B------:R-:W-:-:S05]  /*02e0*/  IMAD R5, R14, R15, R5 ;  /* 0x0000000f0e057224 */ /* 0x000fca00078e0205 */
[----:B------:R-:W-:-:S07]  /*02f0*/  ISETP.GT.U32.AND P4, PT, R14, R5, PT ;  /* 0x000000050e00720c */ /* 0x000fce0003f84070 */
[----:B------:R-:W-:Y:S01]  /*0300*/  @!P1 IMAD.IADD R10, R10, 0x1, -R13 ;  /* 0x000000010a0a9824 */ /* 0x000fe200078e0a0d */
[----:B------:R-:W-:-:S04]  /*0310*/  ISETP.GE.AND P1, PT, R4, RZ, PT ;  /* 0x000000ff0400720c */ /* 0x000fc80003f26270 */
[----:B------:R-:W-:Y:S01]  /*0320*/  ISETP.GT.U32.AND P5, PT, R13, R10, PT ;  /* 0x0000000a0d00720c */ /* 0x000fe20003fa4070 */
[----:B------:R-:W-:Y:S02]  /*0330*/  @!P4 IMAD.IADD R5, R5, 0x1, -R14 ;  /* 0x000000010505c824 */ /* 0x000fe400078e0a0e */
[----:B------:R-:W-:Y:S01]  /*0340*/  @!P4 VIADD R11, R11, 0x1 ;  /* 0x000000010b0bc836 */ /* 0x000fe20000000000 */
[----:B------:R-:W-:Y:S02]  /*0350*/  ISETP.NE.AND P4, PT, R2, RZ, PT ;  /* 0x000000ff0200720c */ /* 0x000fe40003f85270 */
[----:B------:R-:W-:-:S07]  /*0360*/  ISETP.GE.U32.AND P3, PT, R5, R14, PT ;  /* 0x0000000e0500720c */ /* 0x000fce0003f66070 */
[----:B------:R-:W-:Y:S01]  /*0370*/  @!P5 IMAD.IADD R10, R10, 0x1, -R13 ;  /* 0x000000010a0ad824 */ /* 0x000fe200078e0a0d */
[----:B------:R-:W-:-:S03]  /*0380*/  ISETP.NE.AND P5, PT, R12, RZ, PT ;  /* 0x000000ff0c00720c */ /* 0x000fc60003fa5270 */
[----:B------:R-:W-:Y:S01]  /*0390*/  @!P2 IMAD.MOV R10, RZ, RZ, -R10 ;  /* 0x000000ffff0aa224 */ /* 0x000fe200078e0a0a */
[----:B------:R-:W-:Y:S01]  /*03a0*/  @!P4 LOP3.LUT R10, RZ, R2, RZ, 0x33, !PT ;  /* 0x00000002ff0ac212 */ /* 0x000fe200078e33ff */
[----:B------:R-:W-:-:S04]  /*03b0*/  @P3 VIADD R11, R11, 0x1 ;  /* 0x000000010b0b3836 */ /* 0x000fc80000000000 */
[----:B------:R-:W-:-:S04]  /*03c0*/  @!P1 IMAD.MOV R11, RZ, RZ, -R11 ;  /* 0x000000ffff0b9224 */ /* 0x000fc800078e0a0b */
[----:B------:R-:W-:-:S07]  /*03d0*/  @!P5 LOP3.LUT R11, RZ, R12, RZ, 0x33, !PT ;  /* 0x0000000cff0bd212 */ /* 0x000fce00078e33ff */
.L_x_1:
[----:B------:R-:W-:Y:S05]  /*03e0*/  BSYNC.RECONVERGENT B0 ;  /* 0x0000000000007941 */ /* 0x000fea0003800200 */
.L_x_0:
[----:B------:R-:W-:Y:S02]  /*03f0*/  IMAD.MOV.U32 R13, RZ, RZ, 0x7fffffff ;  /* 0x7fffffffff0d7424 */ /* 0x000fe400078e00ff */
[----:B------:R-:W-:Y:S01]  /*0400*/  IMAD.MOV.U32 R12, RZ, RZ, -0x1 ;  /* 0xffffffffff0c7424 */ /* 0x000fe200078e00ff */
[----:B------:R-:W-:Y:S06]  /*0410*/  @P0 BRA `(.L_x_2) ;  /* 0x0000000800180947 */ /* 0x000fec0003800000 */
[----:B------:R-:W0:Y:S01]  /*0420*/  I2F.U32.RP R2, R6 ;  /* 0x0000000600027306 */ /* 0x000e220000209000 */
[----:B------:R-:W1:Y:S01]  /*0430*/  S2UR UR5, SR_CgaCtaId ;  /* 0x00000000000579c3 */ /* 0x000e620000008800 */
[----:B------:R-:W-:Y:S01]  /*0440*/  ISETP.NE.U32.AND P2, PT, R6, RZ, PT ;  /* 0x000000ff0600720c */ /* 0x000fe20003f45070 */
[----:B------:R-:W-:-:S05]  /*0450*/  UMOV UR4, 0x400 ;  /* 0x0000040000047882 */ /* 0x000fca0000000000 */
[----:B0-----:R-:W0:Y:S01]  /*0460*/  MUFU.RCP R2, R2 ;  /* 0x0000000200027308 */ /* 0x001e220000001000 */
[----:B-1----:R-:W-:-:S03]  /*0470*/  ULEA UR5, UR5, UR4, 0x18 ;  /* 0x0000000405057291 */ /* 0x002fc6000f8ec0ff */
[----:B------:R-:W-:-:S03]  /*0480*/  UMOV UR4, URZ ;  /* 0x000000ff00047c82 */ /* 0x000fc60008000000 */
[----:B------:R-:W-:Y:S01]  /*0490*/  LEA R14, R7, UR5, 0x2 ;  /* 0x00000005070e7c11 */ /* 0x000fe2000f8e10ff */
[----:B0-----:R-:W-:-:S04]  /*04a0*/  VIADD R4, R2, 0xffffffe ;  /* 0x0ffffffe02047836 */ /* 0x001fc80000000000 */
[----:B------:R0:W1:Y:S02]  /*04b0*/  F2I.FTZ.U32.TRUNC.NTZ R5, R4 ;  /* 0x0000000400057305 */ /* 0x000064000021f000 */
[----:B0-----:R-:W-:Y:S02]  /*04c0*/  IMAD.MOV.U32 R4, RZ, RZ, RZ ;  /* 0x000000ffff047224 */ /* 0x001fe400078e00ff */
[----:B-1----:R-:W-:-:S04]  /*04d0*/  IMAD.MOV R13, RZ, RZ, -R5 ;  /* 0x000000ffff0d7224 */ /* 0x002fc800078e0a05 */
[----:B------:R-:W-:-:S04]  /*04e0*/  IMAD R13, R13, R6, RZ ;  /* 0x000000060d0d7224 */ /* 0x000fc800078e02ff */
[----:B------:R-:W-:-:S04]  /*04f0*/  IMAD.HI.U32 R12, R5, R13, R4 ;  /* 0x0000000d050c7227 */ /* 0x000fc800078e0004 */
[----:B------:R-:W-:Y:S02]  /*0500*/  IMAD.MOV.U32 R13, RZ, RZ, 0x7fffffff ;  /* 0x7fffffffff0d7424 */ /* 0x000fe400078e00ff */
[----:B------:R-:W-:-:S04]  /*0510*/  IMAD.HI.U32 R15, R12, R3, RZ ;  /* 0x000000030c0f7227 */ /* 0x000fc800078e00ff */
[----:B------:R-:W-:Y:S02]  /*0520*/  IMAD.MOV R5, RZ, RZ, -R15 ;  /* 0x000000ffff057224 */ /* 0x000fe400078e0a0f */
[----:B------:R-:W-:Y:S02]  /*0530*/  IMAD.MOV.U32 R12, RZ, RZ, -0x1 ;  /* 0xffffffffff0c7424 */ /* 0x000fe400078e00ff */
[----:B------:R-:W-:-:S05]  /*0540*/  IMAD R3, R6, R5, R3 ;  /* 0x0000000506037224 */ /* 0x000fca00078e0203 */
[----:B------:R-:W-:-:S13]  /*0550*/  ISETP.GE.U32.AND P0, PT, R3, R6, PT ;  /* 0x000000060300720c */ /* 0x000fda0003f06070 */
[----:B------:R-:W-:Y:S02]  /*0560*/  @P0 IMAD.IADD R3, R3, 0x1, -R6 ;  /* 0x0000000103030824 */ /* 0x000fe400078e0a06 */
[----:B------:R-:W-:-:S03]  /*0570*/  @P0 VIADD R15, R15, 0x1 ;  /* 0x000000010f0f0836 */ /* 0x000fc60000000000 */
[----:B------:R-:W-:-:S13]  /*0580*/  ISETP.GE.U32.AND P1, PT, R3, R6, PT ;  /* 0x000000060300720c */ /* 0x000fda0003f26070 */
[----:B------:R-:W-:Y:S01]  /*0590*/  @P1 VIADD R15, R15, 0x1 ;  /* 0x000000010f0f1836 */ /* 0x000fe20000000000 */
[----:B------:R-:W-:-:S04]  /*05a0*/  @!P2 LOP3.LUT R15, RZ, R6, RZ, 0x33, !PT ;  /* 0x00000006ff0fa212 */ /* 0x000fc800078e33ff */
[----:B------:R-:W-:-:S07]  /*05b0*/  VIMNMX.U32 R15, PT, PT, R15, 0x1, !PT ;  /* 0x000000010f0f7848 */ /* 0x000fce0007fe0000 */
.L_x_9:
[----:B0-----:R-:W0:Y:S01]  /*05c0*/  LDCU UR12, c[0x0][0x394] ;  /* 0x00007280ff0c77ac */ /* 0x001e220008000800 */
[----:B------:R-:W-:Y:S01]  /*05d0*/  IMAD R16, R6, UR4, RZ ;  /* 0x0000000406107c24 */ /* 0x000fe2000f8e02ff */
[----:B------:R-:W-:Y:S01]  /*05e0*/  BSSY.RECONVERGENT B0, `(.L_x_3) ;  /* 0x0000045000007945 */ /* 0x000fe20003800200 */
[----:B------:R-:W-:Y:S02]  /*05f0*/  UIADD3 UR4, UPT, UPT, UR4, 0x1, URZ ;  /* 0x0000000104047890 */ /* 0x000fe4000fffe0ff */
[----:B------:R-:W-:-:S04]  /*0600*/  IMAD.IADD R5, R16, 0x1, R7 ;  /* 0x0000000110057824 */ /* 0x000fc800078e0207 */
[----:B------:R-:W-:Y:S02]  /*0610*/  ISETP.NE.AND P1, PT, R15, UR4, PT ;  /* 0x000000040f007c0c */ /* 0x000fe4000bf25270 */
[----:B0-----:R-:W-:-:S13]  /*0620*/  ISETP.GE.AND P0, PT, R5, UR12, PT ;  /* 0x0000000c05007c0c */ /* 0x001fda000bf06270 */
[----:B-12---:R-:W-:Y:S05]  /*0630*/  @P0 BRA `(.L_x_4) ;  /* 0x0000000000f40947 */ /* 0x006fea0003800000 */
[----:B------:R-:W0:Y:S08]  /*0640*/  LDC.64 R2, c[0x0][0x388] ;  /* 0x0000e200ff027b82 */ /* 0x000e300000000a00 */
[----:B------:R-:W1:Y:S08]  /*0650*/  LDC R18, c[0x0][0x39c] ;  /* 0x0000e700ff127b82 */ /* 0x000e700000000800 */
[----:B------:R-:W2:Y:S01]  /*0660*/  LDC R20, c[0x0][0x398] ;  /* 0x0000e600ff147b82 */ /* 0x000ea20000000800 */
[----:B0-----:R-:W-:-:S05]  /*0670*/  IMAD.WIDE R2, R5, 0x4, R2 ;  /* 0x0000000405027825 */ /* 0x001fca00078e0202 */
[----:B------:R0:W3:Y:S02]  /*0680*/  LDG.E R17, desc[UR10][R2.64] ;  /* 0x0000000a02117981 */ /* 0x0000e4000c1e1900 */
[----:B------:R-:W4:Y:S01]  /*0690*/  S2UR UR8, SR_CgaCtaId ;  /* 0x00000000000879c3 */ /* 0x000f220000008800 */
[----:B------:R-:W-:Y:S01]  /*06a0*/  UMOV UR7, 0x400 ;  /* 0x0000040000077882 */ /* 0x000fe20000000000 */
[----:B-1----:R-:W-:Y:S01]  /*06b0*/  IABS R21, R18 ;  /* 0x0000001200157213 */ /* 0x002fe20000000000 */
[----:B------:R-:W-:Y:S02]  /*06c0*/  UIADD3 UR6, UPT, UPT, UR7, 0x800, URZ ;  /* 0x0000080007067890 */ /* 0x000fe4000fffe0ff */
[----:B------:R-:W-:Y:S01]  /*06d0*/  UIADD3 UR7, UPT, UPT, UR7, 0x1000, URZ ;  /* 0x0000100007077890 */ /* 0x000fe2000fffe0ff */
[----:B------:R-:W1:Y:S01]  /*06e0*/  I2F.RP R22, R21 ;  /* 0x0000001500167306 */ /* 0x000e620000209400 */
[----:B--2---:R-:W-:Y:S02]  /*06f0*/  IABS R19, R20 ;  /* 0x0000001400137213 */ /* 0x004fe40000000000 */
[----:B------:R-:W-:-:S05]  /*0700*/  ISETP.NE.AND P5, PT, R20, RZ, PT ;  /* 0x000000ff1400720c */ /* 0x000fca0003fa5270 */
[----:B------:R-:W2:Y:S08]  /*0710*/  I2F.RP R24, R19 ;  /* 0x0000001300187306 */ /* 0x000eb00000209400 */
[----:B-1----:R-:W0:Y:S01]  /*0720*/  MUFU.RCP R22, R22 ;  /* 0x0000001600167308 */ /* 0x002e220000001000 */
[----:B----4-:R-:W-:Y:S02]  /*0730*/  ULEA UR6, UR8, UR6, 0x18 ;  /* 0x0000000608067291 */ /* 0x010fe4000f8ec0ff */
[----:B------:R-:W-:-:S05]  /*0740*/  ULEA UR7, UR8, UR7, 0x18 ;  /* 0x0000000708077291 */ /* 0x000fca000f8ec0ff */
        /* <DEDUP_REMOVED lines=13> */
[----:B------:R-:W-:Y:S02]  /*0820*/  LEA R5, R7, UR7, 0x2 ;  /* 0x0000000707057c11 */ /* 0x000fe4000f8e10ff */
[----:B---3--:R-:W-:Y:S01]  /*0830*/  IABS R22, R17 ;  /* 0x0000001100167213 */ /* 0x008fe20000000000 */
[----:B------:R0:W-:Y:S01]  /*0840*/  STS [R14], R17 ;  /* 0x000000110e007388 */ /* 0x0001e20000000800 */
[----:B------:R-:W-:-:S03]  /*0850*/  ISETP.GE.AND P4, PT, R17, RZ, PT ;  /* 0x000000ff1100720c */ /* 0x000fc60003f86270 */
[----:B------:R-:W-:-:S04]  /*0860*/  IMAD.HI.U32 R2, R23, R22, RZ ;  /* 0x0000001617027227 */ /* 0x000fc800078e00ff */
[----:B------:R-:W-:Y:S02]  /*0870*/  IMAD.MOV R2, RZ, RZ, -R2 ;  /* 0x000000ffff027224 */ /* 0x000fe400078e0a02 */
[----:B------:R-:W-:-:S04]  /*0880*/  IMAD.HI.U32 R3, R3, R22, RZ ;  /* 0x0000001603037227 */ /* 0x000fc800078e00ff */
[----:B------:R-:W-:Y:S02]  /*0890*/  IMAD R2, R21, R2, R22 ;  /* 0x0000000215027224 */ /* 0x000fe400078e0216 */
[----:B------:R-:W-:-:S03]  /*08a0*/  IMAD.MOV R4, RZ, RZ, -R3 ;  /* 0x000000ffff047224 */ /* 0x000fc600078e0a03 */
[----:B------:R-:W-:Y:S01]  /*08b0*/  ISETP.GT.U32.AND P2, PT, R21, R2, PT ;  /* 0x000000021500720c */ /* 0x000fe20003f44070 */
[----:B------:R-:W-:-:S05]  /*08c0*/  IMAD R4, R19, R4, R22 ;  /* 0x0000000413047224 */ /* 0x000fca00078e0216 */
[----:B------:R-:W-:-:S07]  /*08d0*/  ISETP.GT.U32.AND P0, PT, R19, R4, PT ;  /* 0x000000041300720c */ /* 0x000fce0003f04070 */
[----:B------:R-:W-:-:S05]  /*08e0*/  @!P2 IMAD.IADD R2, R2, 0x1, -R21 ;  /* 0x000000010202a824 */ /* 0x000fca00078e0a15 */
[----:B------:R-:W-:Y:S01]  /*08f0*/  ISETP.GT.U32.AND P3, PT, R21, R2, PT ;  /* 0x000000021500720c */ /* 0x000fe20003f64070 */
[----:B------:R-:W-:Y:S02]  /*0900*/  @!P0 IMAD.IADD R4, R4, 0x1, -R19 ;  /* 0x0000000104048824 */ /* 0x000fe400078e0a13 */
[----:B------:R-:W-:Y:S01]  /*0910*/  @!P0 VIADD R3, R3, 0x1 ;  /* 0x0000000103038836 */ /* 0x000fe20000000000 */
[----:B------:R-:W-:Y:S02]  /*0920*/  ISETP.NE.AND P0, PT, R18, RZ, PT ;  /* 0x000000ff1200720c */ /* 0x000fe40003f05270 */
[----:B------:R-:W-:Y:S02]  /*0930*/  ISETP.GE.U32.AND P2, PT, R4, R19, PT ;  /* 0x000000130400720c */ /* 0x000fe40003f46070 */
[----:B------:R-:W-:-:S05]  /*0940*/  LOP3.LUT R4, R17, R20, RZ, 0x3c, !PT ;  /* 0x0000001411047212 */ /* 0x000fca00078e3cff */
[----:B------:R-:W-:Y:S01]  /*0950*/  @!P3 IMAD.IADD R2, R2, 0x1, -R21 ;  /* 0x000000010202b824 */ /* 0x000fe200078e0a15 */
[----:B------:R-:W-:-:S03]  /*0960*/  ISETP.GE.AND P3, PT, R4, RZ, PT ;  /* 0x000000ff0400720c */ /* 0x000fc60003f66270 */
[----:B------:R-:W-:Y:S01]  /*0970*/  @!P4 IMAD.MOV R2, RZ, RZ, -R2 ;  /* 0x000000ffff02c224 */ /* 0x000fe200078e0a02 */
[----:B------:R-:W-:Y:S01]  /*0980*/  @!P0 LOP3.LUT R2, RZ, R18, RZ, 0x33, !PT ;  /* 0x00000012ff028212 */ /* 0x000fe200078e33ff */
[----:B------:R-:W-:-:S04]  /*0990*/  @P2 VIADD R3, R3, 0x1 ;  /* 0x0000000103032836 */ /* 0x000fc80000000000 */
[----:B------:R-:W-:Y:S01]  /*09a0*/  IMAD.MOV.U32 R4, RZ, RZ, R3 ;  /* 0x000000ffff047224 */ /* 0x000fe200078e0003 */
[----:B------:R-:W-:-:S03]  /*09b0*/  LEA R3, R7, UR6, 0x2 ;  /* 0x0000000607037c11 */ /* 0x000fc6000f8e10ff */
[----:B------:R-:W-:Y:S01]  /*09c0*/  @!P3 IMAD.MOV R4, RZ, RZ, -R4 ;  /* 0x000000ffff04b224 */ /* 0x000fe200078e0a04 */
[----:B------:R-:W-:Y:S01]  /*09d0*/  @!P5 LOP3.LUT R4, RZ, R20, RZ, 0x33, !PT ;  /* 0x00000014ff04d212 */ /* 0x000fe200078e33ff */
[----:B------:R0:W-:Y:S04]  /*09e0*/  STS [R3], R2 ;  /* 0x0000000203007388 */ /* 0x0001e80000000800 */
[----:B------:R0:W-:Y:S01]  /*09f0*/  STS [R5], R4 ;  /* 0x0000000405007388 */ /* 0x0001e20000000800 */
[----:B------:R-:W-:Y:S05]  /*0a00*/  BRA `(.L_x_5) ;  /* 0x0000000000087947 */ /* 0x000fea0003800000 */
.L_x_4:
[----:B------:R-:W-:-:S05]  /*0a10*/  IMAD.MOV.U32 R3, RZ, RZ, -0x1 ;  /* 0xffffffffff037424 */ /* 0x000fca00078e00ff */
[----:B------:R1:W-:Y:S02]  /*0a20*/  STS [R14], R3 ;  /* 0x000000030e007388 */ /* 0x0003e40000000800 */
.L_x_5:
[----:B------:R-:W-:Y:S05]  /*0a30*/  BSYNC.RECONVERGENT B0 ;  /* 0x0000000000007941 */ /* 0x000fea0003800200 */
.L_x_3:
[----:B------:R-:W2:Y:S01]  /*0a40*/  LDCU UR6, c[0x0][0x390] ;  /* 0x00007200ff0677ac */ /* 0x000ea20008000800 */
[----:B------:R-:W-:Y:S01]  /*0a50*/  BAR.SYNC.DEFER_BLOCKING 0x0 ;  /* 0x0000000000007b1d */ /* 0x000fe20000010000 */
[----:B------:R-:W-:-:S05]  /*0a60*/  ISETP.NE.AND P0, PT, R16, UR12, PT ;  /* 0x0000000c10007c0c */ /* 0x000fca000bf05270 */
[----:B------:R-:W-:Y:S01]  /*0a70*/  BSSY.RECONVERGENT B0, `(.L_x_6) ;  /* 0x000001e000007945 */ /* 0x000fe20003800200 */
[----:B--2---:R-:W-:-:S13]  /*0a80*/  ISETP.GE.OR P0, PT, R8, UR6, !P0 ;  /* 0x0000000608007c0c */ /* 0x004fda000c706670 */
[----:B------:R-:W-:Y:S05]  /*0a90*/  @P0 BRA `(.L_x_7) ;  /* 0x00000000006c0947 */ /* 0x000fea0003800000 */
[----:B------:R-:W2:Y:S01]  /*0aa0*/  S2UR UR8, SR_CgaCtaId ;  /* 0x00000000000879c3 */ /* 0x000ea20000008800 */
[----:B------:R-:W-:Y:S01]  /*0ab0*/  UMOV UR6, 0x400 ;  /* 0x0000040000067882 */ /* 0x000fe20000000000 */
[----:B------:R-:W-:Y:S01]  /*0ac0*/  VIADD R16, R16, -UR12 ;  /* 0x8000000c10107c36 */ /* 0x000fe20008000000 */
[----:B------:R-:W-:Y:S01]  /*0ad0*/  UIADD3 UR7, UPT, UPT, UR6, 0x1000, URZ ;  /* 0x0000100006077890 */ /* 0x000fe2000fffe0ff */
[----:B0-----:R-:W-:Y:S01]  /*0ae0*/  IMAD.MOV.U32 R4, RZ, RZ, 0x1 ;  /* 0x00000001ff047424 */ /* 0x001fe200078e00ff */
[----:B------:R-:W-:Y:S02]  /*0af0*/  UIADD3 UR9, UPT, UPT, UR6, 0x800, URZ ;  /* 0x0000080006097890 */ /* 0x000fe4000fffe0ff */
[----:B--2---:R-:W-:Y:S02]  /*0b00*/  ULEA UR6, UR8, UR7, 0x18 ;  /* 0x0000000708067291 */ /* 0x004fe4000f8ec0ff */
[----:B------:R-:W-:-:S03]  /*0b10*/  ULEA UR7, UR8, UR9, 0x18 ;  /* 0x0000000908077291 */ /* 0x000fc6000f8ec0ff */
[----:B------:R-:W-:-:S09]  /*0b20*/  UMOV UR8, UR5 ;  /* 0x0000000500087c82 */ /* 0x000fd20008000000 */
.L_x_8:
[----:B-1----:R-:W0:Y:S01]  /*0b30*/  LDS R3, [UR7] ;  /* 0x00000007ff037984 */ /* 0x002e220008000800 */
[----:B------:R-:W-:Y:S01]  /*0b40*/  VIADD R16, R16, 0x1 ;  /* 0x0000000110107836 */ /* 0x000fe20000000000 */
[----:B------:R-:W-:Y:S02]  /*0b50*/  UIADD3 UR7, UPT, UPT, UR7, 0x4, URZ ;  /* 0x0000000407077890 */ /* 0x000fe4000fffe0ff */
[----:B------:R-:W1:Y:S01]  /*0b60*/  LDS R2, [UR6] ;  /* 0x00000006ff027984 */ /* 0x000e620008000800 */
[----:B------:R-:W-:Y:S01]  /*0b70*/  UIADD3 UR6, UPT, UPT, UR6, 0x4, URZ ;  /* 0x0000000406067890 */ /* 0x000fe2000fffe0ff */
[----:B------:R-:W-:Y:S01]  /*0b80*/  ISETP.NE.AND P2, PT, R16, RZ, PT ;  /* 0x000000ff1000720c */ /* 0x000fe20003f45270 */
[----:B0-----:R-:W-:Y:S02]  /*0b90*/  IMAD.IADD R3, R3, 0x1, -R10 ;  /* 0x0000000103037824 */ /* 0x001fe400078e0a0a */
[----:B-1----:R-:W-:Y:S02]  /*0ba0*/  IMAD.IADD R2, R2, 0x1, -R11 ;  /* 0x0000000102027824 */ /* 0x002fe400078e0a0b */
[----:B------:R-:W-:-:S04]  /*0bb0*/  IMAD R3, R3, R3, RZ ;  /* 0x0000000303037224 */ /* 0x000fc800078e02ff */
[----:B------:R-:W-:Y:S02]  /*0bc0*/  IMAD R2, R2, R2, R3 ;  /* 0x0000000202027224 */ /* 0x000fe400078e0203 */
[C---:B------:R-:W-:Y:S02]  /*0bd0*/  VIADD R3, R4.reuse, 0xffffffff ;  /* 0xffffffff04037836 */ /* 0x040fe40000000000 */
[----:B------:R-:W-:Y:S01]  /*0be0*/  VIADD R4, R4, 0x1 ;  /* 0x0000000104047836 */ /* 0x000fe20000000000 */
[CC--:B------:R-:W-:Y:S02]  /*0bf0*/  ISETP.GE.AND P0, PT, R2.reuse, R13.reuse, PT ;  /* 0x0000000d0200720c */ /* 0x0c0fe40003f06270 */
[----:B------:R-:W-:-:S11]  /*0c00*/  VIMNMX R13, PT, PT, R2, R13, PT ;  /* 0x0000000d020d7248 */ /* 0x000fd60003fe0100 */
[----:B--2---:R-:W2:Y:S01]  /*0c10*/  @!P0 LDS R12, [UR8] ;  /* 0x00000008ff0c8984 */ /* 0x004ea20008000800 */
[----:B------:R-:W-:Y:S01]  /*0c20*/  ISETP.GE.U32.AND P0, PT, R3, 0x1ff, PT ;  /* 0x000001ff0300780c */ /* 0x000fe20003f06070 */
[----:B------:R-:W-:-:S12]  /*0c30*/  UIADD3 UR8, UPT, UPT, UR8, 0x4, URZ ;  /* 0x0000000408087890 */ /* 0x000fd8000fffe0ff */
[----:B------:R-:W-:Y:S05]  /*0c40*/  @!P0 BRA P2, `(.L_x_8) ;  /* 0xfffffffc00b88947 */ /* 0x000fea000103ffff */
.L_x_7:
[----:B------:R-:W-:Y:S05]  /*0c50*/  BSYNC.RECONVERGENT B0 ;  /* 0x0000000000007941 */ /* 0x000fea0003800200 */
.L_x_6:
[----:B------:R-:W-:Y:S06]  /*0c60*/  BAR.SYNC.DEFER_BLOCKING 0x0 ;  /* 0x0000000000007b1d */ /* 0x000fec0000010000 */
[----:B------:R-:W-:Y:S05]  /*0c70*/  @P1 BRA `(.L_x_9) ;  /* 0xfffffff800501947 */ /* 0x000fea000383ffff */
.L_x_2:
[----:B0-----:R-:W0:Y:S01]  /*0c80*/  SHFL.DOWN PT, R2, R13, 0x10, 0x1f ;  /* 0x0a001f000d027f89 */ /* 0x001e2200000e0000 */
[----:B------:R-:W-:Y:S01]  /*0c90*/  BSSY.RECONVERGENT B0, `(.L_x_10) ;  /* 0x0000034000007945 */ /* 0x000fe20003800200 */
[----:B------:R-:W-:Y:S02]  /*0ca0*/  ISETP.GT.U32.AND P2, PT, R7, 0x1f, PT ;  /* 0x0000001f0700780c */ /* 0x000fe40003f44070 */
[----:B------:R-:W3:Y:S04]  /*0cb0*/  SHFL.DOWN PT, R4, R9, 0x10, 0x1f ;  /* 0x0a001f0009047f89 */ /* 0x000ee800000e0000 */
[----:B-12---:R-:W1:Y:S01]  /*0cc0*/  SHFL.DOWN PT, R3, R12, 0x10, 0x1f ;  /* 0x0a001f000c037f89 */ /* 0x006e6200000e0000 */
[CC--:B0-----:R-:W-:Y:S02]  /*0cd0*/  ISETP.GE.AND P0, PT, R2.reuse, R13.reuse, PT ;  /* 0x0000000d0200720c */ /* 0x0c1fe40003f06270 */
[----:B------:R-:W-:-:S02]  /*0ce0*/  VIMNMX R2, PT, PT, R2, R13, PT ;  /* 0x0000000d02027248 */ /* 0x000fc40003fe0100 */
[----:B---3--:R-:W-:-:S03]  /*0cf0*/  SEL R4, R4, R9, !P0 ;  /* 0x0000000904047207 */ /* 0x008fc60004000000 */
[----:B------:R-:W0:Y:S01]  /*0d00*/  SHFL.DOWN PT, R5, R2, 0x8, 0x1f ;  /* 0x09001f0002057f89 */ /* 0x000e2200000e0000 */
[----:B-1----:R-:W-:-:S03]  /*0d10*/  SEL R3, R3, R12, !P0 ;  /* 0x0000000c03037207 */ /* 0x002fc60004000000 */
[----:B------:R-:W1:Y:S04]  /*0d20*/  SHFL.DOWN PT, R11, R4, 0x8, 0x1f ;  /* 0x09001f00040b7f89 */ /* 0x000e6800000e0000 */
[----:B------:R-:W2:Y:S01]  /*0d30*/  SHFL.DOWN PT, R8, R3, 0x8, 0x1f ;  /* 0x09001f0003087f89 */ /* 0x000ea200000e0000 */
[----:B0-----:R-:W-:Y:S02]  /*0d40*/  ISETP.GE.AND P0, PT, R5, R2, PT ;  /* 0x000000020500720c */ /* 0x001fe40003f06270 */
[----:B------:R-:W-:Y:S02]  /*0d50*/  VIMNMX R5, PT, PT, R2, R5, PT ;  /* 0x0000000502057248 */ /* 0x000fe40003fe0100 */
[----:B-1----:R-:W-:-:S03]  /*0d60*/  SEL R11, R11, R4, !P0 ;  /* 0x000000040b0b7207 */ /* 0x002fc60004000000 */
[----:B------:R-:W0:Y:S01]  /*0d70*/  SHFL.DOWN PT, R10, R5, 0x4, 0x1f ;  /* 0x08801f00050a7f89 */ /* 0x000e2200000e0000 */
[----:B--2---:R-:W-:-:S03]  /*0d80*/  SEL R8, R8, R3, !P0 ;  /* 0x0000000308087207 */ /* 0x004fc60004000000 */
        /* <DEDUP_REMOVED lines=13> */
[----:B--2---:R-:W-:Y:S02]  /*0e60*/  SEL R3, R2, R9, !P0 ;  /* 0x0000000902037207 */ /* 0x004fe40004000000 */
[----:B------:R-:W-:Y:S01]  /*0e70*/  LOP3.LUT P0, R2, R7, 0x1f, RZ, 0xc0, !PT ;  /* 0x0000001f07027812 */ /* 0x000fe2000780c0ff */
[----:B------:R-:W1:Y:S04]  /*0e80*/  SHFL.DOWN PT, R8, R13, 0x1, 0x1f ;  /* 0x08201f000d087f89 */ /* 0x000e6800000e0000 */
[----:B------:R-:W2:Y:S01]  /*0e90*/  SHFL.DOWN PT, R14, R3, 0x1, 0x1f ;  /* 0x08201f00030e7f89 */ /* 0x000ea200000e0000 */
[----:B0-----:R-:W-:Y:S02]  /*0ea0*/  ISETP.GE.AND P1, PT, R5, R4, PT ;  /* 0x000000040500720c */ /* 0x001fe40003f26270 */
[----:B------:R-:W-:-:S02]  /*0eb0*/  VIMNMX R10, PT, PT, R4, R5, PT ;  /* 0x00000005040a7248 */ /* 0x000fc40003fe0100 */
[----:B-1----:R-:W-:Y:S02]  /*0ec0*/  SEL R8, R8, R13, !P1 ;  /* 0x0000000d08087207 */ /* 0x002fe40004800000 */
[----:B--2---:R-:W-:Y:S01]  /*0ed0*/  SEL R14, R14, R3, !P1 ;  /* 0x000000030e0e7207 */ /* 0x004fe20004800000 */
[----:B------:R-:W-:Y:S06]  /*0ee0*/  @P0 BRA `(.L_x_11) ;  /* 0x0000000000380947 */ /* 0x000fec0003800000 */
[----:B------:R-:W0:Y:S01]  /*0ef0*/  S2UR UR7, SR_CgaCtaId ;  /* 0x00000000000779c3 */ /* 0x000e220000008800 */
[----:B------:R-:W-:Y:S02]  /*0f00*/  UMOV UR6, 0x400 ;  /* 0x0000040000067882 */ /* 0x000fe40000000000 */
[----:B------:R-:W-:Y:S02]  /*0f10*/  UIADD3 UR4, UPT, UPT, UR6, 0x1800, URZ ;  /* 0x0000180006047890 */ /* 0x000fe4000fffe0ff */
[----:B------:R-:W-:Y:S02]  /*0f20*/  UIADD3 UR5, UPT, UPT, UR6, 0x1880, URZ ;  /* 0x0000188006057890 */ /* 0x000fe4000fffe0ff */
[----:B------:R-:W-:Y:S02]  /*0f30*/  UIADD3 UR6, UPT, UPT, UR6, 0x1900, URZ ;  /* 0x0000190006067890 */ /* 0x000fe4000fffe0ff */
[----:B0-----:R-:W-:Y:S02]  /*0f40*/  ULEA UR4, UR7, UR4, 0x18 ;  /* 0x0000000407047291 */ /* 0x001fe4000f8ec0ff */
[----:B------:R-:W-:-:S02]  /*0f50*/  ULEA UR5, UR7, UR5, 0x18 ;  /* 0x0000000507057291 */ /* 0x000fc4000f8ec0ff */
[----:B------:R-:W-:Y:S02]  /*0f60*/  ULEA UR6, UR7, UR6, 0x18 ;  /* 0x0000000607067291 */ /* 0x000fe4000f8ec0ff */
[C---:B------:R-:W-:Y:S02]  /*0f70*/  LEA.HI R3, R7.reuse, UR4, RZ, 0x1d ;  /* 0x0000000407037c11 */ /* 0x040fe4000f8fe8ff */
[C---:B------:R-:W-:Y:S02]  /*0f80*/  LEA.HI R5, R7.reuse, UR5, RZ, 0x1d ;  /* 0x0000000507057c11 */ /* 0x040fe4000f8fe8ff */
[----:B------:R-:W-:Y:S01]  /*0f90*/  LEA.HI R9, R7, UR6, RZ, 0x1d ;  /* 0x0000000607097c11 */ /* 0x000fe2000f8fe8ff */
[----:B------:R0:W-:Y:S04]  /*0fa0*/  STS [R3], R10 ;  /* 0x0000000a03007388 */ /* 0x0001e80000000800 */
[----:B------:R0:W-:Y:S04]  /*0fb0*/  STS [R5], R8 ;  /* 0x0000000805007388 */ /* 0x0001e80000000800 */
[----:B------:R0:W-:Y:S02]  /*0fc0*/  STS [R9], R14 ;  /* 0x0000000e09007388 */ /* 0x0001e40000000800 */
.L_x_11:
[----:B------:R-:W-:Y:S05]  /*0fd0*/  BSYNC.RECONVERGENT B0 ;  /* 0x0000000000007941 */ /* 0x000fea0003800200 */
.L_x_10:
[----:B------:R-:W-:Y:S06]  /*0fe0*/  BAR.SYNC.DEFER_BLOCKING 0x0 ;  /* 0x0000000000007b1d */ /* 0x000fec0000010000 */
[----:B------:R-:W-:Y:S05]  /*0ff0*/  @P2 EXIT ;  /* 0x000000000000294d */ /* 0x000fea0003800000 */
[----:B------:R-:W-:Y:S01]  /*1000*/  SHF.R.U32.HI R6, RZ, 0x5, R6 ;  /* 0x00000005ff067819 */ /* 0x000fe20000011606 */
[----:B------:R-:W-:Y:S01]  /*1010*/  BSSY.RECONVERGENT B0, `(.L_x_12) ;  /* 0x0000012000007945 */ /* 0x000fe20003800200 */
[----:B0-----:R-:W-:Y:S02]  /*1020*/  IMAD.MOV.U32 R3, RZ, RZ, 0x7fffffff ;  /* 0x7fffffffff037424 */ /* 0x001fe400078e00ff */
[----:B------:R-:W-:-:S13]  /*1030*/  ISETP.GE.U32.AND P0, PT, R7, R6, PT ;  /* 0x000000060700720c */ /* 0x000fda0003f06070 */
[----:B------:R-:W-:Y:S05]  /*1040*/  @P0 BRA `(.L_x_13) ;  /* 0x0000000000380947 */ /* 0x000fea0003800000 */
        /* <DEDUP_REMOVED lines=8> */
[C---:B------:R-:W-:Y:S02]  /*10d0*/  LEA R3, R2.reuse, UR5, 0x2 ;  /* 0x0000000502037c11 */ /* 0x040fe4000f8e10ff */
[C---:B------:R-:W-:Y:S02]  /*10e0*/  LEA R8, R2.reuse, UR7, 0x2 ;  /* 0x0000000702087c11 */ /* 0x040fe4000f8e10ff */
[----:B------:R-:W-:Y:S02]  /*10f0*/  LEA R2, R2, UR4, 0x2 ;  /* 0x0000000402027c11 */ /* 0x000fe4000f8e10ff */
[----:B------:R-:W0:Y:S04]  /*1100*/  LDS R3, [R3] ;  /* 0x0000000003037984 */ /* 0x000e280000000800 */
[----:B------:R-:W1:Y:S04]  /*1110*/  LDS R8, [R8] ;  /* 0x0000000008087984 */ /* 0x000e680000000800 */
[----:B------:R2:W3:Y:S02]  /*1120*/  LDS R14, [R2] ;  /* 0x00000000020e7984 */ /* 0x0004e40000000800 */
.L_x_13:
[----:B------:R-:W-:Y:S05]  /*1130*/  BSYNC.RECONVERGENT B0 ;  /* 0x0000000000007941 */ /* 0x000fea0003800200 */
.L_x_12:
[----:B0-2---:R-:W0:Y:S01]  /*1140*/  SHFL.DOWN PT, R2, R3, 0x10, 0x1f ;  /* 0x0a001f0003027f89 */ /* 0x005e2200000e0000 */
[----:B------:R-:W-:-:S03]  /*1150*/  ISETP.NE.AND P1, PT, R7, RZ, PT ;  /* 0x000000ff0700720c */ /* 0x000fc60003f25270 */
[----:B-1----:R-:W1:Y:S04]  /*1160*/  SHFL.DOWN PT, R5, R8, 0x10, 0x1f ;  /* 0x0a001f0008057f89 */ /* 0x002e6800000e0000 */
[----:B---3--:R-:W2:Y:S01]  /*1170*/  SHFL.DOWN PT, R9, R14, 0x10, 0x1f ;  /* 0x0a001f000e097f89 */ /* 0x008ea200000e0000 */
[CC--:B0-----:R-:W-:Y:S02]  /*1180*/  ISETP.GE.AND P0, PT, R2.reuse, R3.reuse, PT ;  /* 0x000000030200720c */ /* 0x0c1fe40003f06270 */
        /* <DEDUP_REMOVED lines=23> */
[----:B------:R0:W1:Y:S01]  /*1300*/  SHFL.DOWN PT, R12, R11, 0x1, 0x1f ;  /* 0x08201f000b0c7f89 */ /* 0x00006200000e0000 */
[----:B--2---:R-:W-:-:S03]  /*1310*/  SEL R10, R10, R13, !P0 ;  /* 0x0000000d0a0a7207 */ /* 0x004fc60004000000 */
[----:B------:R0:W2:Y:S04]  /*1320*/  SHFL.DOWN PT, R14, R9, 0x1, 0x1f ;  /* 0x08201f00090e7f89 */ /* 0x0000a800000e0000 */
[----:B------:R0:W3:Y:S01]  /*1330*/  SHFL.DOWN PT, R15, R10, 0x1, 0x1f ;  /* 0x08201f000a0f7f89 */ /* 0x0000e200000e0000 */
[----:B------:R-:W-:Y:S05]  /*1340*/  @P1 EXIT ;  /* 0x000000000000194d */ /* 0x000fea0003800000 */
[----:B------:R-:W4:Y:S01]  /*1350*/  LDC.64 R4, c[0x0][0x3a0] ;  /* 0x0000e800ff047b82 */ /* 0x000f220000000a00 */
[----:B-1----:R-:W-:Y:S02]  /*1360*/  ISETP.GE.AND P0, PT, R12, R11, PT ;  /* 0x0000000b0c00720c */ /* 0x002fe40003f06270 */
[----:B0-----:R-:W-:Y:S02]  /*1370*/  VIMNMX R11, PT, PT, R11, R12, PT ;  /* 0x0000000c0b0b7248 */ /* 0x001fe40003fe0100 */
[----:B--2---:R-:W-:Y:S02]  /*1380*/  SEL R9, R14, R9, !P0 ;  /* 0x000000090e097207 */ /* 0x004fe40004000000 */
[----:B---3--:R-:W-:Y:S01]  /*1390*/  SEL R15, R15, R10, !P0 ;  /* 0x0000000a0f0f7207 */ /* 0x008fe20004000000 */
[----:B------:R-:W0:Y:S08]  /*13a0*/  LDC.64 R6, c[0x0][0x3a8] ;  /* 0x0000ea00ff067b82 */ /* 0x000e300000000a00 */
[----:B------:R-:W1:Y:S01]  /*13b0*/  LDC.64 R2, c[0x0][0x3b0] ;  /* 0x0000ec00ff027b82 */ /* 0x000e620000000a00 */
[----:B----4-:R-:W-:-:S05]  /*13c0*/  IMAD.WIDE.U32 R4, R0, 0x4, R4 ;  /* 0x0000000400047825 */ /* 0x010fca00078e0004 */
[----:B------:R-:W-:Y:S01]  /*13d0*/  STG.E desc[UR10][R4.64], R9 ;  /* 0x0000000904007986 */ /* 0x000fe2000c10190a */
[----:B0-----:R-:W-:-:S05]  /*13e0*/  IMAD.WIDE.U32 R6, R0, 0x4, R6 ;  /* 0x0000000400067825 */ /* 0x001fca00078e0006 */
[----:B------:R-:W-:Y:S01]  /*13f0*/  STG.E desc[UR10][R6.64], R15 ;  /* 0x0000000f06007986 */ /* 0x000fe2000c10190a */
[----:B-1----:R-:W-:-:S05]  /*1400*/  IMAD.WIDE.U32 R2, R0, 0x4, R2 ;  /* 0x0000000400027825 */ /* 0x002fca00078e0002 */
[----:B------:R-:W-:Y:S01]  /*1410*/  STG.E desc[UR10][R2.64], R11 ;  /* 0x0000000b02007986 */ /* 0x000fe2000c10190a */
[----:B------:R-:W-:Y:S05]  /*1420*/  EXIT ;  /* 0x000000000000794d */ /* 0x000fea0003800000 */
.L_x_14:
[----:B------:R-:W-:-:S00]  /*1430*/  BRA `(.L_x_14) ;  /* 0xfffffffc00fc7947 */ /* 0x000fc0000383ffff */
[----:B------:R-:W-:-:S00]  /*1440*/  NOP ;  /* 0x0000000000007918 */ /* 0x000fc00000000000 */
        /* <DEDUP_REMOVED lines=11> */
.L_x_32:


//--------------------- .text._Z12index_shapesPiiS_S_S_S_ --------------------------
	.section	.text._Z12index_shapesPiiS_S_S_S_,"ax",@progbits
	.align	128
        .global         _Z12index_shapesPiiS_S_S_S_
        .type           _Z12index_shapesPiiS_S_S_S_,@function
        .size           _Z12index_shapesPiiS_S_S_S_,(.L_x_33 - _Z12index_shapesPiiS_S_S_S_)
        .other          _Z12index_shapesPiiS_S_S_S_,@"STO_CUDA_ENTRY STV_DEFAULT"
_Z12index_shapesPiiS_S_S_S_:
.text._Z12index_shapesPiiS_S_S_S_:
[----:B------:R-:W0:Y:S01]  /*0000*/  LDC R1, c[0x0][0x37c] ;  /* 0x0000df00ff017b82 */ /* 0x000e220000000800 */
[----:B------:R-:W1:Y:S01]  /*0010*/  S2R R0, SR_TID.X ;  /* 0x0000000000007919 */ /* 0x000e620000002100 */
[----:B------:R-:W1:Y:S01]  /*0020*/  LDCU UR6, c[0x0][0x360] ;  /* 0x00006c00ff0677ac */ /* 0x000e620008000800 */
[----:B------:R-:W-:Y:S01]  /*0030*/  BSSY.RECONVERGENT B0, `(.L_x_15) ;  /* 0x0000021000007945 */ /* 0x000fe20003800200 */
[----:B0-----:R-:W-:Y:S01]  /*0040*/  VIADD R1, R1, 0xfffffe00 ;  /* 0xfffffe0001017836 */ /* 0x001fe20000000000 */
[----:B------:R-:W1:Y:S01]  /*0050*/  S2R R3, SR_CTAID.X ;  /* 0x0000000000037919 */ /* 0x000e620000002500 */
[----:B------:R-:W0:Y:S01]  /*0060*/  LDCU UR7, c[0x0][0x388] ;  /* 0x00007100ff0777ac */ /* 0x000e220008000800 */
[----:B------:R-:W2:Y:S01]  /*0070*/  LDCU.64 UR4, c[0x0][0x358] ;  /* 0x00006b00ff0477ac */ /* 0x000ea20008000a00 */
[----:B------:R-:W3:Y:S01]  /*0080*/  LDCU UR8, c[0x0][0x388] ;  /* 0x00007100ff0877ac */ /* 0x000ee20008000800 */
[----:B-1----:R-:W-:Y:S01]  /*0090*/  IMAD R0, R3, UR6, R0 ;  /* 0x0000000603007c24 */ /* 0x002fe2000f8e0200 */
[----:B------:R-:W-:-:S04]  /*00a0*/  CS2R R2, SRZ ;  /* 0x0000000000027805 */ /* 0x000fc8000001ff00 */
[----:B0-----:R-:W-:-:S13]  /*00b0*/  ISETP.GE.AND P0, PT, R0, UR7, PT ;  /* 0x0000000700007c0c */ /* 0x001fda000bf06270 */
[----:B--23--:R-:W-:Y:S05]  /*00c0*/  @P0 BRA `(.L_x_16) ;  /* 0x00000000005c0947 */ /* 0x00cfea0003800000 */
[----:B------:R-:W0:Y:S01]  /*00d0*/  LDC R9, c[0x0][0x370] ;  /* 0x0000dc00ff097b82 */ /* 0x000e220000000800 */
[----:B------:R-:W-:Y:S01]  /*00e0*/  VIADD R11, R1, 0x100 ;  /* 0x00000100010b7836 */ /* 0x000fe20000000000 */
[----:B------:R-:W-:-:S06]  /*00f0*/  CS2R R2, SRZ ;  /* 0x0000000000027805 */ /* 0x000fcc000001ff00 */
[----:B------:R-:W1:Y:S01]  /*0100*/  LDC.64 R6, c[0x0][0x380] ;  /* 0x0000e000ff067b82 */ /* 0x000e620000000a00 */
[----:B0-----:R-:W-:-:S07]  /*0110*/  IMAD R9, R9, UR6, RZ ;  /* 0x0000000609097c24 */ /* 0x001fce000f8e02ff */
.L_x_20:
[----:B-1----:R-:W-:-:S06]  /*0120*/  IMAD.WIDE R4, R0, 0x4, R6 ;  /* 0x0000000400047825 */ /* 0x002fcc00078e0206 */
[----:B------:R-:W2:Y:S01]  /*0130*/  LDG.E R4, desc[UR4][R4.64] ;  /* 0x0000000404047981 */ /* 0x000ea2000c1e1900 */
[----:B------:R-:W-:Y:S01]  /*0140*/  BSSY.RECONVERGENT B1, `(.L_x_17) ;  /* 0x000000c000017945 */ /* 0x000fe20003800200 */
[----:B--2---:R-:W-:-:S13]  /*0150*/  ISETP.NE.AND P0, PT, R4, 0x2, PT ;  /* 0x000000020400780c */ /* 0x004fda0003f05270 */
[----:B------:R-:W-:Y:S05]  /*0160*/  @!P0 BRA `(.L_x_18) ;  /* 0x0000000000188947 */ /* 0x000fea0003800000 */
[----:B------:R-:W-:-:S13]  /*0170*/  ISETP.NE.AND P0, PT, R4, 0x1, PT ;  /* 0x000000010400780c */ /* 0x000fda0003f05270 */
[----:B------:R-:W-:Y:S05]  /*0180*/  @P0 BRA `(.L_x_19) ;  /* 0x00000000001c0947 */ /* 0x000fea0003800000 */
[C---:B------:R-:W-:Y:S02]  /*0190*/  IMAD R5, R3.reuse, 0x4, R1 ;  /* 0x0000000403057824 */ /* 0x040fe400078e0201 */
[----:B------:R-:W-:-:S03]  /*01a0*/  VIADD R3, R3, 0x1 ;  /* 0x0000000103037836 */ /* 0x000fc60000000000 */
[----:B------:R0:W-:Y:S01]  /*01b0*/  STL [R5], R0 ;  /* 0x0000000005007387 */ /* 0x0001e20000100800 */
[----:B------:R-:W-:Y:S05]  /*01c0*/  BRA `(.L_x_19) ;  /* 0x00000000000c7947 */ /* 0x000fea0003800000 */
.L_x_18:
[C---:B------:R-:W-:Y:S02]  /*01d0*/  IMAD R5, R2.reuse, 0x4, R11 ;  /* 0x0000000402057824 */ /* 0x040fe400078e020b */
[----:B------:R-:W-:-:S03]  /*01e0*/  VIADD R2, R2, 0x1 ;  /* 0x0000000102027836 */ /* 0x000fc60000000000 */
[----:B------:R1:W-:Y:S04]  /*01f0*/  STL [R5], R0 ;  /* 0x0000000005007387 */ /* 0x0003e80000100800 */
.L_x_19:
[----:B------:R-:W-:Y:S05]  /*0200*/  BSYNC.RECONVERGENT B1 ;  /* 0x0000000000017941 */ /* 0x000fea0003800200 */
.L_x_17:
[----:B01----:R-:W-:-:S05]  /*0210*/  IMAD.IADD R0, R9, 0x1, R0 ;  /* 0x0000000109007824 */ /* 0x003fca00078e0200 */
[----:B------:R-:W-:-:S13]  /*0220*/  ISETP.GE.AND P0, PT, R0, UR8, PT ;  /* 0x0000000800007c0c */ /* 0x000fda000bf06270 */
[----:B------:R-:W-:Y:S05]  /*0230*/  @!P0 BRA `(.L_x_20) ;  /* 0xfffffffc00b88947 */ /* 0x000fea000383ffff */
.L_x_16:
[----:B------:R-:W-:Y:S05]  /*0240*/  BSYNC.RECONVERGENT B0 ;  /* 0x0000000000007941 */ /* 0x000fea0003800200 */
.L_x_15:
[----:B------:R-:W-:Y:S01]  /*0250*/  ISETP.GE.AND P0, PT, R3, 0x1, PT ;  /* 0x000000010300780c */ /* 0x000fe20003f06270 */
[----:B------:R-:W-:-:S12]  /*0260*/  BSSY.RECONVERGENT B0, `(.L_x_21) ;  /* 0x0000059000007945 */ /* 0x000fd80003800200 */
[----:B------:R-:W-:Y:S05]  /*0270*/  @!P0 BRA `(.L_x_22) ;  /* 0x00000004005c8947 */ /* 0x000fea0003800000 */
[----:B------:R-:W-:-:S04]  /*0280*/  IMAD.WIDE.U32 R4, R3, 0x4, RZ ;  /* 0x0000000403047825 */ /* 0x000fc800078e00ff */
[----:B------:R-:W-:Y:S01]  /*0290*/  IMAD.MOV.U32 R0, RZ, RZ, RZ ;  /* 0x000000ffff007224 */ /* 0x000fe200078e00ff */
[----:B------:R-:W-:Y:S01]  /*02a0*/  ISETP.GT.U32.AND P0, PT, R4, RZ, PT ;  /* 0x000000ff0400720c */ /* 0x000fe20003f04070 */
[----:B------:R-:W0:Y:S03]  /*02b0*/  LDC.64 R8, c[0x0][0x398] ;  /* 0x0000e600ff087b82 */ /* 0x000e260000000a00 */
[----:B------:R-:W-:-:S05]  /*02c0*/  ISETP.GT.U32.AND.EX P0, PT, R5, RZ, PT, P0 ;  /* 0x000000ff0500720c */ /* 0x000fca0003f04100 */
[----:B------:R-:W1:Y:S08]  /*02d0*/  LDC.64 R6, c[0x0][0x390] ;  /* 0x0000e400ff067b82 */ /* 0x000e700000000a00 */
[----:B------:R-:W-:-:S06]  /*02e0*/  @!P0 IMAD.IADD R10, R1, 0x1, R0 ;  /* 0x00000001010a8824 */ /* 0x000fcc00078e0200 */
[----:B------:R-:W5:Y:S01]  /*02f0*/  @!P0 LDL.U8 R10, [R10] ;  /* 0x000000000a0a8983 */ /* 0x000f620000100000 */
[----:B------:R-:W-:-:S04]  /*0300*/  VOTE.ANY R11, PT, PT ;  /* 0x00000000000b7806 */ /* 0x000fc800038e0100 */
[----:B------:R-:W-:-:S13]  /*0310*/  ISETP.EQ.U32.AND P1, PT, R11, -0x1, PT ;  /* 0xffffffff0b00780c */ /* 0x000fda0003f22070 */
[----:B0-----:R0:W5:Y:S01]  /*0320*/  @!P1 ATOMG.E.ADD.STRONG.GPU PT, R11, desc[UR4][R8.64], R3 ;  /* 0x80000003080b99a8 */ /* 0x00116200081ef104 */
[----:B------:R-:W-:Y:S05]  /*0330*/  @!P1 BRA `(.L_x_23) ;  /* 0x0000000000449947 */ /* 0x000fea0003800000 */
[----:B------:R-:W2:Y:S01]  /*0340*/  SHFL.UP P1, R12, R3, 0x1, RZ ;  /* 0x04200000030c7989 */ /* 0x000ea200000200ff */
[----:B------:R-:W-:Y:S01]  /*0350*/  IMAD.MOV.U32 R13, RZ, RZ, R3 ;  /* 0x000000ffff0d7224 */ /* 0x000fe200078e0003 */
[----:B-----5:R-:W3:Y:S01]  /*0360*/  S2R R11, SR_LANEID ;  /* 0x00000000000b7919 */ /* 0x020ee20000000000 */
[----:B--2---:R-:W-:-:S05]  /*0370*/  @P1 IMAD.IADD.U32 R13, R3, 0x1, R12 ;  /* 0x00000001030d1824 */ /* 0x004fca00078e000c */
[----:B------:R-:W2:Y:S01]  /*0380*/  SHFL.UP P1, R12, R13, 0x2, RZ ;  /* 0x044000000d0c7989 */ /* 0x000ea200000200ff */
[----:B---3--:R-:W-:Y:S01]  /*0390*/  ISETP.EQ.U32.AND P2, PT, R11, 0x1f, PT ;  /* 0x0000001f0b00780c */ /* 0x008fe20003f42070 */
[----:B--2---:R-:W-:-:S05]  /*03a0*/  @P1 IMAD.IADD.U32 R13, R13, 0x1, R12 ;  /* 0x000000010d0d1824 */ /* 0x004fca00078e000c */
[----:B------:R-:W2:Y:S02]  /*03b0*/  SHFL.UP P1, R12, R13, 0x4, RZ ;  /* 0x048000000d0c7989 */ /* 0x000ea400000200ff */
[----:B--2---:R-:W-:-:S05]  /*03c0*/  @P1 IMAD.IADD.U32 R13, R13, 0x1, R12 ;  /* 0x000000010d0d1824 */ /* 0x004fca00078e000c */
[----:B------:R-:W2:Y:S02]  /*03d0*/  SHFL.UP P1, R12, R13, 0x8, RZ ;  /* 0x050000000d0c7989 */ /* 0x000ea400000200ff */
[----:B--2---:R-:W-:-:S05]  /*03e0*/  @P1 IMAD.IADD.U32 R13, R13, 0x1, R12 ;  /* 0x000000010d0d1824 */ /* 0x004fca00078e000c */
[----:B------:R-:W2:Y:S02]  /*03f0*/  SHFL.UP P1, R12, R13, 0x10, RZ ;  /* 0x060000000d0c7989 */ /* 0x000ea400000200ff */
[----:B--2---:R-:W-:-:S05]  /*0400*/  @P1 IMAD.IADD.U32 R13, R13, 0x1, R12 ;  /* 0x000000010d0d1824 */ /* 0x004fca00078e000c */
[----:B0-----:R-:W2:Y:S04]  /*0410*/  @P2 ATOMG.E.ADD.STRONG.GPU PT, R8, desc[UR4][R8.64], R13 ;  /* 0x8000000d080829a8 */ /* 0x001ea800081ef104 */
[----:B------:R-:W-:Y:S04]  /*0420*/  SHFL.UP P1, R12, R13, 0x1, RZ ;  /* 0x042000000d0c7989 */ /* 0x000fe800000200ff */
[----:B--2---:R-:W0:Y:S02]  /*0430*/  SHFL.IDX PT, R11, R8, 0x1f, 0x1f ;  /* 0x03e01f00080b7f89 */ /* 0x004e2400000e0000 */
[----:B0-----:R-:W-:-:S07]  /*0440*/  @P1 IMAD.IADD.U32 R11, R11, 0x1, R12 ;  /* 0x000000010b0b1824 */ /* 0x001fce00078e000c */
.L_x_23:
[----:B-1---5:R-:W-:Y:S01]  /*0450*/  IMAD.WIDE R6, R11, 0x4, R6 ;  /* 0x000000040b067825 */ /* 0x022fe200078e0206 */
[----:B------:R-:W-:Y:S03]  /*0460*/  BSSY.RECONVERGENT B1, `(.L_x_24) ;  /* 0x0000021000017945 */ /* 0x000fe60003800200 */
[----:B0-----:R-:W-:Y:S01]  /*0470*/  IMAD.MOV.U32 R3, RZ, RZ, RZ ;  /* 0x000000ffff037224 */ /* 0x001fe200078e00ff */
[----:B------:R-:W-:Y:S01]  /*0480*/  @!P0 IADD3 R8, P1, PT, R6, R0, RZ ;  /* 0x0000000006088210 */ /* 0x000fe20007f3e0ff */
[----:B------:R-:W-:-:S04]  /*0490*/  @!P0 IMAD.MOV.U32 R0, RZ, RZ, 0x1 ;  /* 0x00000001ff008424 */ /* 0x000fc800078e00ff */
[----:B------:R-:W-:Y:S01]  /*04a0*/  @!P0 IMAD.X R9, R7, 0x1, R3, P1 ;  /* 0x0000000107098824 */ /* 0x000fe200008e0603 */
[CC--:B------:R-:W-:Y:S01]  /*04b0*/  IADD3 R11, P3, PT, R4.reuse, -R0.reuse, RZ ;  /* 0x80000000040b7210 */ /* 0x0c0fe20007f7e0ff */
[----:B------:R-:W-:Y:S01]  /*04c0*/  @!P0 IMAD.MOV.U32 R3, RZ, RZ, RZ ;  /* 0x000000ffff038224 */ /* 0x000fe200078e00ff */
[----:B------:R-:W-:Y:S02]  /*04d0*/  ISETP.GT.U32.AND P2, PT, R4, R0, PT ;  /* 0x000000000400720c */ /* 0x000fe40003f44070 */
[----:B------:R-:W-:Y:S01]  /*04e0*/  ISETP.LE.U32.AND P1, PT, R11, 0x3, PT ;  /* 0x000000030b00780c */ /* 0x000fe20003f23070 */
[C---:B------:R-:W-:Y:S01]  /*04f0*/  IMAD.X R11, R5.reuse, 0x1, ~R3, P3 ;  /* 0x00000001050b7824 */ /* 0x040fe200018e0e03 */
[----:B------:R0:W-:Y:S01]  /*0500*/  @!P0 STG.E.U8 desc[UR4][R8.64], R10 ;  /* 0x0000000a08008986 */ /* 0x0001e2000c101104 */
[----:B------:R-:W-:-:S04]  /*0510*/  ISETP.GT.U32.AND.EX P2, PT, R5, R3, PT, P2 ;  /* 0x000000030500720c */ /* 0x000fc80003f44120 */
[----:B------:R-:W-:-:S13]  /*0520*/  ISETP.LE.U32.OR.EX P1, PT, R11, RZ, !P2, P1 ;  /* 0x000000ff0b00720c */ /* 0x000fda0005723510 */
[----:B0-----:R-:W-:Y:S05]  /*0530*/  @P1 BRA `(.L_x_25) ;  /* 0x00000000004c1947 */ /* 0x001fea0003800000 */
[----:B------:R-:W-:Y:S02]  /*0540*/  IADD3 R19, P1, PT, R4, -0x3, RZ ;  /* 0xfffffffd04137810 */ /* 0x000fe40007f3e0ff */
[----:B------:R-:W-:Y:S02]  /*0550*/  PLOP3.LUT P0, PT, PT, PT, PT, 0x8, 0x80 ;  /* 0x000000000080781c */ /* 0x000fe40003f0e170 */
[----:B------:R-:W-:-:S11]  /*0560*/  IADD3.X R12, PT, PT, R5, -0x1, RZ, P1, !PT ;  /* 0xffffffff050c7810 */ /* 0x000fd60000ffe4ff */
.L_x_26:
[----:B------:R-:W-:-:S05]  /*0570*/  IMAD.IADD R10, R1, 0x1, R0 ;  /* 0x00000001010a7824 */ /* 0x000fca00078e0200 */
[----:B0-----:R-:W2:Y:S04]  /*0580*/  LDL.U8 R11, [R10] ;  /* 0x000000000a0b7983 */ /* 0x001ea80000100000 */
[----:B------:R-:W3:Y:S04]  /*0590*/  LDL.U8 R13, [R10+0x1] ;  /* 0x000001000a0d7983 */ /* 0x000ee80000100000 */
[----:B------:R-:W4:Y:S04]  /*05a0*/  LDL.U8 R15, [R10+0x2] ;  /* 0x000002000a0f7983 */ /* 0x000f280000100000 */
[----:B------:R-:W5:Y:S01]  /*05b0*/  LDL.U8 R17, [R10+0x3] ;  /* 0x000003000a117983 */ /* 0x000f620000100000 */
[----:B------:R-:W-:-:S05]  /*05c0*/  IADD3 R8, P1, PT, R6, R0, RZ ;  /* 0x0000000006087210 */ /* 0x000fca0007f3e0ff */
[----:B------:R-:W-:Y:S01]  /*05d0*/  IMAD.X R9, R7, 0x1, R3, P1 ;  /* 0x0000000107097824 */ /* 0x000fe200008e0603 */
[----:B------:R-:W-:-:S05]  /*05e0*/  IADD3 R0, P1, PT, R0, 0x4, RZ ;  /* 0x0000000400007810 */ /* 0x000fca0007f3e0ff */
[----:B------:R-:W-:Y:S01]  /*05f0*/  IMAD.X R3, RZ, RZ, R3, P1 ;  /* 0x000000ffff037224 */ /* 0x000fe200008e0603 */
[----:B------:R-:W-:-:S04]  /*0600*/  ISETP.GE.U32.AND P1, PT, R0, R19, PT ;  /* 0x000000130000720c */ /* 0x000fc80003f26070 */
[----:B------:R-:W-:Y:S01]  /*0610*/  ISETP.GE.U32.AND.EX P1, PT, R3, R12, PT, P1 ;  /* 0x0000000c0300720c */ /* 0x000fe20003f26110 */
[----:B--2---:R0:W-:Y:S04]  /*0620*/  STG.E.U8 desc[UR4][R8.64], R11 ;  /* 0x0000000b08007986 */ /* 0x0041e8000c101104 */
[----:B---3--:R0:W-:Y:S04]  /*0630*/  STG.E.U8 desc[UR4][R8.64+0x1], R13 ;  /* 0x0000010d08007986 */ /* 0x0081e8000c101104 */
[----:B----4-:R0:W-:Y:S04]  /*0640*/  STG.E.U8 desc[UR4][R8.64+0x2], R15 ;  /* 0x0000020f08007986 */ /* 0x0101e8000c101104 */
[----:B-----5:R0:W-:Y:S01]  /*0650*/  STG.E.U8 desc[UR4][R8.64+0x3], R17 ;  /* 0x0000031108007986 */ /* 0x0201e2000c101104 */
[----:B------:R-:W-:Y:S05]  /*0660*/  @!P1 BRA `(.L_x_26) ;  /* 0xfffffffc00c09947 */ /* 0x000fea000383ffff */
.L_x_25:
[----:B------:R-:W-:Y:S05]  /*0670*/  BSYNC.RECONVERGENT B1 ;  /* 0x0000000000017941 */ /* 0x000fea0003800200 */
.L_x_24:
[CC--:B0-----:R-:W-:Y:S02]  /*0680*/  IADD3 R8, P3, PT, R4.reuse, -R0.reuse, RZ ;  /* 0x8000000004087210 */ /* 0x0c1fe40007f7e0ff */
[----:B------:R-:W-:Y:S02]  /*0690*/  ISETP.GT.U32.AND P2, PT, R4, R0, PT ;  /* 0x000000000400720c */ /* 0x000fe40003f44070 */
[----:B------:R-:W-:Y:S01]  /*06a0*/  ISETP.LE.U32.AND P1, PT, R8, 0x1, PT ;  /* 0x000000010800780c */ /* 0x000fe20003f23070 */
[C---:B------:R-:W-:Y:S01]  /*06b0*/  IMAD.X R8, R5.reuse, 0x1, ~R3, P3 ;  /* 0x0000000105087824 */ /* 0x040fe200018e0e03 */
[----:B------:R-:W-:-:S04]  /*06c0*/  ISETP.GT.U32.AND.EX P2, PT, R5, R3, PT, P2 ;  /* 0x000000030500720c */ /* 0x000fc80003f44120 */
[----:B------:R-:W-:-:S13]  /*06d0*/  ISETP.LE.U32.OR.EX P1, PT, R8, RZ, !P2, P1 ;  /* 0x000000ff0800720c */ /* 0x000fda0005723510 */
[----:B------:R-:W-:Y:S01]  /*06e0*/  @!P1 IMAD.IADD R10, R1, 0x1, R0 ;  /* 0x00000001010a9824 */ /* 0x000fe200078e0200 */
[----:B------:R-:W-:Y:S02]  /*06f0*/  @!P1 IADD3 R8, P3, PT, R6, R0, RZ ;  /* 0x0000000006089210 */ /* 0x000fe40007f7e0ff */
[----:B------:R-:W-:Y:S02]  /*0700*/  @!P1 IADD3 R0, P2, PT, R0, 0x2, RZ ;  /* 0x0000000200009810 */ /* 0x000fe40007f5e0ff */
[----:B------:R-:W-:Y:S01]  /*0710*/  @!P1 PLOP3.LUT P0, PT, PT, PT, PT, 0x8, 0x80 ;  /* 0x000000000080981c */ /* 0x000fe20003f0e170 */
[--C-:B------:R-:W-:Y:S01]  /*0720*/  @!P1 IMAD.X R9, R7, 0x1, R3.reuse, P3 ;  /* 0x0000000107099824 */ /* 0x100fe200018e0603 */
[----:B------:R-:W2:Y:S01]  /*0730*/  @!P1 LDL.U8 R13, [R10] ;  /* 0x000000000a0d9983 */ /* 0x000ea20000100000 */
[----:B------:R-:W-:Y:S01]  /*0740*/  @!P1 IMAD.X R3, RZ, RZ, R3, P2 ;  /* 0x000000ffff039224 */ /* 0x000fe200010e0603 */
[----:B------:R-:W-:Y:S02]  /*0750*/  ISETP.LT.U32.AND P2, PT, R0, R4, PT ;  /* 0x000000040000720c */ /* 0x000fe40003f41070 */
[----:B------:R-:W3:Y:S02]  /*0760*/  @!P1 LDL.U8 R15, [R10+0x1] ;  /* 0x000001000a0f9983 */ /* 0x000ee40000100000 */
[----:B------:R-:W-:-:S13]  /*0770*/  ISETP.LT.U32.OR.EX P0, PT, R3, R5, P0, P2 ;  /* 0x000000050300720c */ /* 0x000fda0000701520 */
[----:B------:R-:W-:-:S06]  /*0780*/  @P0 IMAD.IADD R11, R1, 0x1, R0 ;  /* 0x00000001010b0824 */ /* 0x000fcc00078e0200 */
[----:B------:R-:W4:Y:S01]  /*0790*/  @P0 LDL.U8 R11, [R11] ;  /* 0x000000000b0b0983 */ /* 0x000f220000100000 */
[----:B------:R-:W-:-:S05]  /*07a0*/  @P0 IADD3 R4, P2, PT, R6, R0, RZ ;  /* 0x0000000006040210 */ /* 0x000fca0007f5e0ff */
[----:B------:R-:W-:Y:S01]  /*07b0*/  @P0 IMAD.X R5, R7, 0x1, R3, P2 ;  /* 0x0000000107050824 */ /* 0x000fe200010e0603 */
[----:B--2---:R0:W-:Y:S04]  /*07c0*/  @!P1 STG.E.U8 desc[UR4][R8.64], R13 ;  /* 0x0000000d08009986 */ /* 0x0041e8000c101104 */
[----:B---3--:R0:W-:Y:S04]  /*07d0*/  @!P1 STG.E.U8 desc[UR4][R8.64+0x1], R15 ;  /* 0x0000010f08009986 */ /* 0x0081e8000c101104 */
[----:B----4-:R0:W-:Y:S02]  /*07e0*/  @P0 STG.E.U8 desc[UR4][R4.64], R11 ;  /* 0x0000000b04000986 */ /* 0x0101e4000c101104 */
.L_x_22:
[----:B------:R-:W-:Y:S05]  /*07f0*/  BSYNC.RECONVERGENT B0 ;  /* 0x0000000000007941 */ /* 0x000fea0003800200 */
.L_x_21:
[----:B------:R-:W-:-:S13]  /*0800*/  ISETP.GE.AND P0, PT, R2, 0x1, PT ;  /* 0x000000010200780c */ /* 0x000fda0003f06270 */
[----:B------:R-:W-:Y:S05]  /*0810*/  @!P0 EXIT ;  /* 0x000000000000894d */ /* 0x000fea0003800000 */
[----:B0-----:R-:W-:-:S04]  /*0820*/  IMAD.WIDE.U32 R4, R2, 0x4, RZ ;  /* 0x0000000402047825 */ /* 0x001fc800078e00ff */
[----:B------:R-:W-:Y:S01]  /*0830*/  IMAD.MOV.U32 R0, RZ, RZ, RZ ;  /* 0x000000ffff007224 */ /* 0x000fe200078e00ff */
[----:B------:R-:W-:Y:S01]  /*0840*/  ISETP.GT.U32.AND P0, PT, R4, RZ, PT ;  /* 0x000000ff0400720c */ /* 0x000fe20003f04070 */
[----:B------:R-:W0:Y:S03]  /*0850*/  LDC.64 R8, c[0x0][0x3a8] ;  /* 0x0000ea00ff087b82 */ /* 0x000e260000000a00 */
[----:B------:R-:W-:-:S05]  /*0860*/  ISETP.GT.U32.AND.EX P0, PT, R5, RZ, PT, P0 ;  /* 0x000000ff0500720c */ /* 0x000fca0003f04100 */
[----:B------:R-:W1:Y:S08]  /*0870*/  LDC.64 R6, c[0x0][0x3a0] ;  /* 0x0000e800ff067b82 */ /* 0x000e700000000a00 */
[----:B------:R-:W-:-:S06]  /*0880*/  @!P0 IMAD.IADD R10, R1, 0x1, R0 ;  /* 0x00000001010a8824 */ /* 0x000fcc00078e0200 */
[----:B------:R-:W5:Y:S01]  /*0890*/  @!P0 LDL.U8 R10, [R10+0x100] ;  /* 0x000100000a0a8983 */ /* 0x000f620000100000 */
[----:B------:R-:W-:-:S04]  /*08a0*/  VOTE.ANY R3, PT, PT ;  /* 0x0000000000037806 */ /* 0x000fc800038e0100 */
[----:B------:R-:W-:-:S13]  /*08b0*/  ISETP.EQ.U32.AND P1, PT, R3, -0x1, PT ;  /* 0xffffffff0300780c */ /* 0x000fda0003f22070 */
[----:B0-----:R0:W5:Y:S01]  /*08c0*/  @!P1 ATOMG.E.ADD.STRONG.GPU PT, R3, desc[UR4][R8.64], R2 ;  /* 0x80000002080399a8 */ /* 0x00116200081ef104 */
[----:B------:R-:W-:Y:S05]  /*08d0*/  @!P1 BRA `(.L_x_27) ;  /* 0x0000000000449947 */ /* 0x000fea0003800000 */
[----:B-----5:R-:W2:Y:S01]  /*08e0*/  SHFL.UP P1, R3, R2, 0x1, RZ ;  /* 0x0420000002037989 */ /* 0x020ea200000200ff */
[----:B------:R-:W-:Y:S02]  /*08f0*/  IMAD.MOV.U32 R11, RZ, RZ, R2 ;  /* 0x000000ffff0b7224 */ /* 0x000fe400078e0002 */
[----:B--2---:R-:W-:Y:S02]  /*0900*/  @P1 IMAD.IADD.U32 R11, R2, 0x1, R3 ;  /* 0x00000001020b1824 */ /* 0x004fe400078e0003 */
[----:B------:R-:W2:Y:S03]  /*0910*/  S2R R3, SR_LANEID ;  /* 0x0000000000037919 */ /* 0x000ea60000000000 */
[----:B------:R-:W3:Y:S02]  /*0920*/  SHFL.UP P1, R12, R11, 0x2, RZ ;  /* 0x044000000b0c7989 */ /* 0x000ee400000200ff */
[----:B---3--:R-:W-:Y:S01]  /*0930*/  @P1 IMAD.IADD.U32 R11, R11, 0x1, R12 ;  /* 0x000000010b0b1824 */ /* 0x008fe200078e000c */
[----:B--2---:R-:W-:-:S04]  /*0940*/  ISETP.EQ.U32.AND P2, PT, R3, 0x1f, PT ;  /* 0x0000001f0300780c */ /* 0x004fc80003f42070 */
        /* <DEDUP_REMOVED lines=10> */
.L_x_27:
[----:B01---5:R-:W-:Y:S01]  /*09f0*/  IMAD.WIDE R2, R3, 0x4, R6 ;  /* 0x0000000403027825 */ /* 0x023fe200078e0206 */
[----:B------:R-:W-:Y:S03]  /*0a00*/  BSSY.RECONVERGENT B0, `(.L_x_28) ;  /* 0x0000021000007945 */ /* 0x000fe60003800200 */
[----:B------:R-:W-:Y:S01]  /*0a10*/  IMAD.MOV.U32 R7, RZ, RZ, RZ ;  /* 0x000000ffff077224 */ /* 0x000fe200078e00ff */
        /* <DEDUP_REMOVED lines=15> */
.L_x_30:
[----:B------:R-:W-:-:S05]  /*0b10*/  IMAD.IADD R6, R1, 0x1, R0 ;  /* 0x0000000101067824 */ /* 0x000fca00078e0200 */
[----:B0-----:R-:W2:Y:S04]  /*0b20*/  LDL.U8 R11, [R6+0x100] ;  /* 0x00010000060b7983 */ /* 0x001ea80000100000 */
        /* <DEDUP_REMOVED lines=14> */
.L_x_29:
[----:B------:R-:W-:Y:S05]  /*0c10*/  BSYNC.RECONVERGENT B0 ;  /* 0x0000000000007941 */ /* 0x000fea0003800200 */
.L_x_28:
[CC--:B------:R-:W-:Y:S02]  /*0c20*/  IADD3 R6, P3, PT, R4.reuse, -R0.reuse, RZ ;  /* 0x8000000004067210 */ /* 0x0c0fe40007f7e0ff */
[----:B------:R-:W-:Y:S02]  /*0c30*/  ISETP.GT.U32.AND P2, PT, R4, R0, PT ;  /* 0x000000000400720c */ /* 0x000fe40003f44070 */
[----:B------:R-:W-:Y:S01]  /*0c40*/  ISETP.LE.U32.AND P1, PT, R6, 0x1, PT ;  /* 0x000000010600780c */ /* 0x000fe20003f23070 */
[C---:B------:R-:W-:Y:S01]  /*0c50*/  IMAD.X R6, R5.reuse, 0x1, ~R7, P3 ;  /* 0x0000000105067824 */ /* 0x040fe200018e0e07 */
[----:B------:R-:W-:-:S04]  /*0c60*/  ISETP.GT.U32.AND.EX P2, PT, R5, R7, PT, P2 ;  /* 0x000000070500720c */ /* 0x000fc80003f44120 */
[----:B------:R-:W-:-:S13]  /*0c70*/  ISETP.LE.U32.OR.EX P1, PT, R6, RZ, !P2, P1 ;  /* 0x000000ff0600720c */ /* 0x000fda0005723510 */
[----:B------:R-:W-:-:S05]  /*0c80*/  @!P1 IMAD.IADD R6, R1, 0x1, R0 ;  /* 0x0000000101069824 */ /* 0x000fca00078e0200 */
[----:B0-----:R-:W2:Y:S04]  /*0c90*/  @!P1 LDL.U8 R11, [R6+0x100] ;  /* 0x00010000060b9983 */ /* 0x001ea80000100000 */
[----:B------:R-:W3:Y:S01]  /*0ca0*/  @!P1 LDL.U8 R13, [R6+0x101] ;  /* 0x00010100060d9983 */ /* 0x000ee20000100000 */
[----:B------:R-:W-:Y:S02]  /*0cb0*/  @!P1 IADD3 R8, P3, PT, R2, R0, RZ ;  /* 0x0000000002089210 */ /* 0x000fe40007f7e0ff */
[----:B------:R-:W-:Y:S02]  /*0cc0*/  @!P1 IADD3 R0, P2, PT, R0, 0x2, RZ ;  /* 0x0000000200009810 */ /* 0x000fe40007f5e0ff */
[----:B------:R-:W-:Y:S01]  /*0cd0*/  @!P1 PLOP3.LUT P0, PT, PT, PT, PT, 0x8, 0x80 ;  /* 0x000000000080981c */ /* 0x000fe20003f0e170 */
[----:B------:R-:W-:-:S02]  /*0ce0*/  @!P1 IMAD.X R9, R3, 0x1, R7, P3 ;  /* 0x0000000103099824 */ /* 0x000fc400018e0607 */
[----:B------:R-:W-:Y:S01]  /*0cf0*/  @!P1 IMAD.X R7, RZ, RZ, R7, P2 ;  /* 0x000000ffff079224 */ /* 0x000fe200010e0607 */
[----:B------:R-:W-:-:S04]  /*0d00*/  ISETP.LT.U32.AND P2, PT, R0, R4, PT ;  /* 0x000000040000720c */ /* 0x000fc80003f41070 */
[----:B------:R-:W-:Y:S01]  /*0d10*/  ISETP.LT.U32.OR.EX P0, PT, R7, R5, P0, P2 ;  /* 0x000000050700720c */ /* 0x000fe20000701520 */
[----:B--2---:R0:W-:Y:S04]  /*0d20*/  @!P1 STG.E.U8 desc[UR4][R8.64], R11 ;  /* 0x0000000b08009986 */ /* 0x0041e8000c101104 */
[----:B---3--:R0:W-:Y:S08]  /*0d30*/  @!P1 STG.E.U8 desc[UR4][R8.64+0x1], R13 ;  /* 0x0000010d08009986 */ /* 0x0081f0000c101104 */
[----:B------:R-:W-:Y:S05]  /*0d40*/  @!P0 EXIT ;  /* 0x000000000000894d */ /* 0x000fea0003800000 */
[----:B------:R-:W-:-:S06]  /*0d50*/  IMAD.IADD R5, R1, 0x1, R0 ;  /* 0x0000000101057824 */ /* 0x000fcc00078e0200 */
[----:B------:R-:W2:Y:S01]  /*0d60*/  LDL.U8 R5, [R5+0x100] ;  /* 0x0001000005057983 */ /* 0x000ea20000100000 */
[----:B------:R-:W-:-:S05]  /*0d70*/  IADD3 R2, P0, PT, R2, R0, RZ ;  /* 0x0000000002027210 */ /* 0x000fca0007f1e0ff */
[----:B------:R-:W-:-:S05]  /*0d80*/  IMAD.X R3, R3, 0x1, R7, P0 ;  /* 0x0000000103037824 */ /* 0x000fca00000e0607 */
[----:B--2---:R-:W-:Y:S01]  /*0d90*/  STG.E.U8 desc[UR4][R2.64], R5 ;  /* 0x0000000502007986 */ /* 0x004fe2000c101104 */
[----:B------:R-:W-:Y:S05]  /*0da0*/  EXIT ;  /* 0x000000000000794d */ /* 0x000fea0003800000 */
.L_x_31:
        /* <DEDUP_REMOVED lines=13> */
.L_x_33:


//--------------------- .nv.shared._Z13min_distancesPiS_iiiiS_S_S_ --------------------------
	.section	.nv.shared._Z13min_distancesPiS_iiiiS_S_S_,"aw",@nobits
	.sectionflags	@""
	.align	4
.nv.shared._Z13min_distancesPiS_iiiiS_S_S_:
	.zero		7552


//--------------------- .nv.shared.reserved.0     --------------------------
	.section	.nv.shared.reserved.0,"aw",@nobits
	.weak		__nv_reservedSMEM_offset_0_alias
	.size		__nv_reservedSMEM_offset_0_alias, 0, 64
	.other		__nv_reservedSMEM_offset_0_alias,@"STO_CUDA_RESERVED_SHARED STV_DEFAULT"
__nv_reservedSMEM_offset_0_alias:
	.zero		0
	.zero		64


//--------------------- .nv.constant0._Z13min_distancesPiS_iiiiS_S_S_ --------------------------
	.section	.nv.constant0._Z13min_distancesPiS_iiiiS_S_S_,"a",@progbits
	.sectionflags	@""
	.align	4
.nv.constant0._Z13min_distancesPiS_iiiiS_S_S_:
	.zero		952


//--------------------- .nv.constant0._Z12index_shapesPiiS_S_S_S_ --------------------------
	.section	.nv.constant0._Z12index_shapesPiiS_S_S_S_,"a",@progbits
	.sectionflags	@""
	.align	4
.nv.constant0._Z12index_shapesPiiS_S_S_S_:
	.zero		944


//--------------------- SYMBOLS --------------------------

	.type		.nv.reservedSmem.offset0,@object
	.size		.nv.reservedSmem.offset0,0x4
	.type		.nv.reservedSmem.cap,@object
	.size		.nv.reservedSmem.cap,0x4
